//
// Generated by NVIDIA NVVM Compiler
//
// Compiler Build ID: CL-36424714
// Cuda compilation tools, release 13.0, V13.0.88
// Based on NVVM 20.0.0
//

.version 9.0
.target sm_100
.address_size 64

	// .globl	_Z13d_garbageCorePfiiff
// _ZZ11d_transposePfS_iiE5block has been demoted

.visible .entry _Z13d_garbageCorePfiiff(
	.param .u64 .ptr .align 1 _Z13d_garbageCorePfiiff_param_0,
	.param .u32 _Z13d_garbageCorePfiiff_param_1,
	.param .u32 _Z13d_garbageCorePfiiff_param_2,
	.param .f32 _Z13d_garbageCorePfiiff_param_3,
	.param .f32 _Z13d_garbageCorePfiiff_param_4
)
{
	.reg .pred 	%p<6>;
	.reg .b32 	%r<15>;
	.reg .b32 	%f<28>;
	.reg .b64 	%rd<5>;

	ld.param.u64 	%rd2, [_Z13d_garbageCorePfiiff_param_0];
	ld.param.u32 	%r3, [_Z13d_garbageCorePfiiff_param_1];
	ld.param.u32 	%r4, [_Z13d_garbageCorePfiiff_param_2];
	ld.param.f32 	%f6, [_Z13d_garbageCorePfiiff_param_3];
	ld.param.f32 	%f7, [_Z13d_garbageCorePfiiff_param_4];
	mov.u32 	%r6, %ctaid.x;
	mov.u32 	%r7, %ntid.x;
	mov.u32 	%r8, %tid.x;
	mad.lo.s32 	%r1, %r6, %r7, %r8;
	mov.u32 	%r9, %ctaid.y;
	mov.u32 	%r10, %ntid.y;
	mov.u32 	%r11, %tid.y;
	mad.lo.s32 	%r12, %r9, %r10, %r11;
	setp.ge.s32 	%p1, %r1, %r3;
	setp.ge.s32 	%p2, %r12, %r4;
	or.pred  	%p3, %p1, %p2;
	@%p3 bra 	$L__BB0_6;
	cvta.to.global.u64 	%rd3, %rd2;
	mad.lo.s32 	%r13, %r3, %r12, %r1;
	shl.b32 	%r14, %r13, 2;
	mul.wide.s32 	%rd4, %r14, 4;
	add.s64 	%rd1, %rd3, %rd4;
	ld.global.f32 	%f27, [%rd1];
	setp.leu.f32 	%p4, %f7, 0f00000000;
	@%p4 bra 	$L__BB0_3;
	add.f32 	%f8, %f7, 0f3F800000;
	mul.f32 	%f9, %f8, %f27;
	min.f32 	%f10, %f9, 0f3F800000;
	fma.rn.f32 	%f11, %f7, 0fC0400000, 0f00000000;
	mov.f32 	%f12, 0f3F800000;
	sub.f32 	%f13, %f12, %f10;
	fma.rn.f32 	%f14, %f11, %f13, %f10;
	max.f32 	%f15, %f14, 0f00000000;
	max.f32 	%f27, %f27, %f15;
$L__BB0_3:
	setp.leu.f32 	%p5, %f6, 0f00000000;
	@%p5 bra 	$L__BB0_5;
	mul.f32 	%f16, %f6, 0f40400000;
	mov.f32 	%f17, 0f00000000;
	sub.f32 	%f18, %f17, %f16;
	mov.f32 	%f19, 0f3F800000;
	sub.f32 	%f20, %f19, %f27;
	fma.rn.f32 	%f21, %f18, %f20, %f27;
	max.f32 	%f22, %f21, 0f00000000;
	add.f32 	%f23, %f16, 0f3F800000;
	mul.f32 	%f24, %f23, %f22;
	min.f32 	%f25, %f24, 0f3F800000;
	min.f32 	%f27, %f27, %f25;
$L__BB0_5:
	st.global.f32 	[%rd1], %f27;
$L__BB0_6:
	ret;

}
	// .globl	_Z11d_transposePfS_ii
.visible .entry _Z11d_transposePfS_ii(
	.param .u64 .ptr .align 1 _Z11d_transposePfS_ii_param_0,
	.param .u64 .ptr .align 1 _Z11d_transposePfS_ii_param_1,
	.param .u32 _Z11d_transposePfS_ii_param_2,
	.param .u32 _Z11d_transposePfS_ii_param_3
)
{
	.reg .pred 	%p<7>;
	.reg .b32 	%r<26>;
	.reg .b32 	%f<3>;
	.reg .b64 	%rd<9>;
	// demoted variable
	.shared .align 4 .b8 _ZZ11d_transposePfS_iiE5block[4224];
	ld.param.u64 	%rd1, [_Z11d_transposePfS_ii_param_0];
	ld.param.u64 	%rd2, [_Z11d_transposePfS_ii_param_1];
	ld.param.u32 	%r9, [_Z11d_transposePfS_ii_param_2];
	ld.param.u32 	%r11, [_Z11d_transposePfS_ii_param_3];
	mov.u32 	%r12, %ctaid.x;
	shl.b32 	%r1, %r12, 5;
	mov.u32 	%r2, %tid.x;
	add.s32 	%r3, %r1, %r2;
	mov.u32 	%r13, %ctaid.y;
	shl.b32 	%r4, %r13, 5;
	mov.u32 	%r5, %tid.y;
	add.s32 	%r14, %r4, %r5;
	setp.ge.u32 	%p1, %r3, %r9;
	setp.ge.u32 	%p2, %r14, %r11;
	or.pred  	%p3, %p1, %p2;
	@%p3 bra 	$L__BB1_2;
	cvta.to.global.u64 	%rd3, %rd1;
	mad.lo.s32 	%r15, %r9, %r14, %r3;
	mul.wide.u32 	%rd4, %r15, 4;
	add.s64 	%rd5, %rd3, %rd4;
	ld.global.f32 	%f1, [%rd5];
	mov.u32 	%r16, _ZZ11d_transposePfS_iiE5block;
	mad.lo.s32 	%r17, %r5, 132, %r16;
	shl.b32 	%r18, %r2, 2;
	add.s32 	%r19, %r17, %r18;
	st.shared.f32 	[%r19], %f1;
$L__BB1_2:
	bar.sync 	0;
	add.s32 	%r7, %r4, %r2;
	add.s32 	%r8, %r1, %r5;
	setp.ge.u32 	%p4, %r7, %r11;
	setp.ge.u32 	%p5, %r8, %r9;
	or.pred  	%p6, %p5, %p4;
	@%p6 bra 	$L__BB1_4;
	mad.lo.s32 	%r20, %r11, %r8, %r7;
	shl.b32 	%r21, %r20, 2;
	mov.u32 	%r22, _ZZ11d_transposePfS_iiE5block;
	mad.lo.s32 	%r23, %r2, 132, %r22;
	shl.b32 	%r24, %r5, 2;
	add.s32 	%r25, %r23, %r24;
	ld.shared.f32 	%f2, [%r25];
	cvta.to.global.u64 	%rd6, %rd2;
	mul.wide.u32 	%rd7, %r21, 4;
	add.s64 	%rd8, %rd6, %rd7;
	st.global.f32 	[%rd8], %f2;
$L__BB1_4:
	ret;

}
	// .globl	_Z19d_recursiveGaussianPfS_iif
.visible .entry _Z19d_recursiveGaussianPfS_iif(
	.param .u64 .ptr .align 1 _Z19d_recursiveGaussianPfS_iif_param_0,
	.param .u64 .ptr .align 1 _Z19d_recursiveGaussianPfS_iif_param_1,
	.param .u32 _Z19d_recursiveGaussianPfS_iif_param_2,
	.param .u32 _Z19d_recursiveGaussianPfS_iif_param_3,
	.param .f32 _Z19d_recursiveGaussianPfS_iif_param_4
)
{
	.reg .pred 	%p<21>;
	.reg .b32 	%r<32>;
	.reg .b32 	%f<349>;
	.reg .b64 	%rd<141>;

	ld.param.u64 	%rd51, [_Z19d_recursiveGaussianPfS_iif_param_0];
	ld.param.u64 	%rd52, [_Z19d_recursiveGaussianPfS_iif_param_1];
	ld.param.u32 	%r15, [_Z19d_recursiveGaussianPfS_iif_param_2];
	ld.param.u32 	%r16, [_Z19d_recursiveGaussianPfS_iif_param_3];
	ld.param.f32 	%f62, [_Z19d_recursiveGaussianPfS_iif_param_4];
	mov.u32 	%r17, %ctaid.x;
	mov.u32 	%r18, %ntid.x;
	mov.u32 	%r19, %tid.x;
	mad.lo.s32 	%r1, %r17, %r18, %r19;
	setp.lt.f32 	%p1, %f62, 0f3DCCCCCD;
	selp.f32 	%f63, 0f3DCCCCCD, %f62, %p1;
	mov.f32 	%f64, 0f3FD8F5C3;
	div.rn.f32 	%f65, %f64, %f63;
	fma.rn.f32 	%f66, %f65, 0fBBBB989D, 0f3F000000;
	cvt.sat.f32.f32 	%f67, %f66;
	mov.f32 	%f68, 0f4B400001;
	mov.f32 	%f69, 0f437C0000;
	fma.rm.f32 	%f70, %f67, %f69, %f68;
	add.f32 	%f71, %f70, 0fCB40007F;
	neg.f32 	%f72, %f71;
	fma.rn.f32 	%f73, %f65, 0fBFB8AA3B, %f72;
	fma.rn.f32 	%f74, %f65, 0fB2A57060, %f73;
	mov.b32 	%r20, %f70;
	shl.b32 	%r21, %r20, 23;
	mov.b32 	%f75, %r21;
	ex2.approx.ftz.f32 	%f76, %f74;
	mul.f32 	%f77, %f76, %f75;
	mul.f32 	%f78, %f65, 0fC0000000;
	fma.rn.f32 	%f79, %f78, 0f3BBB989D, 0f3F000000;
	cvt.sat.f32.f32 	%f80, %f79;
	fma.rm.f32 	%f81, %f80, %f69, %f68;
	add.f32 	%f82, %f81, 0fCB40007F;
	neg.f32 	%f83, %f82;
	fma.rn.f32 	%f84, %f78, 0f3FB8AA3B, %f83;
	fma.rn.f32 	%f85, %f78, 0f32A57060, %f84;
	mov.b32 	%r22, %f81;
	shl.b32 	%r23, %r22, 23;
	mov.b32 	%f86, %r23;
	ex2.approx.ftz.f32 	%f87, %f85;
	mul.f32 	%f1, %f87, %f86;
	mul.f32 	%f2, %f77, 0fC0000000;
	mov.f32 	%f88, 0f3F800000;
	sub.f32 	%f89, %f88, %f77;
	mul.f32 	%f90, %f89, %f89;
	add.f32 	%f91, %f65, %f65;
	fma.rn.f32 	%f92, %f91, %f77, 0f3F800000;
	sub.f32 	%f93, %f92, %f1;
	div.rn.f32 	%f3, %f90, %f93;
	add.f32 	%f94, %f65, 0fBF800000;
	mul.f32 	%f95, %f94, %f3;
	mul.f32 	%f4, %f77, %f95;
	add.f32 	%f96, %f65, 0f3F800000;
	mul.f32 	%f97, %f96, %f3;
	mul.f32 	%f5, %f77, %f97;
	neg.f32 	%f98, %f3;
	mul.f32 	%f6, %f1, %f98;
	add.f32 	%f99, %f3, %f4;
	add.f32 	%f100, %f2, 0f3F800000;
	add.f32 	%f101, %f1, %f100;
	div.rn.f32 	%f7, %f99, %f101;
	add.f32 	%f102, %f6, %f5;
	div.rn.f32 	%f8, %f102, %f101;
	setp.ge.u32 	%p2, %r1, %r15;
	@%p2 bra 	$L__BB2_25;
	cvta.to.global.u64 	%rd53, %rd51;
	cvta.to.global.u64 	%rd54, %rd52;
	shl.b32 	%r24, %r1, 2;
	mul.wide.u32 	%rd55, %r24, 4;
	add.s64 	%rd133, %rd53, %rd55;
	mul.wide.u32 	%rd56, %r1, 4;
	add.s64 	%rd132, %rd54, %rd56;
	ld.global.f32 	%f326, [%rd133];
	mul.f32 	%f324, %f7, %f326;
	setp.lt.s32 	%p3, %r16, 1;
	@%p3 bra 	$L__BB2_13;
	shl.b32 	%r2, %r15, 2;
	and.b32  	%r3, %r16, 7;
	setp.lt.u32 	%p4, %r16, 8;
	mov.f32 	%f325, %f324;
	@%p4 bra 	$L__BB2_5;
	mul.wide.s32 	%rd3, %r2, 32;
	mul.wide.s32 	%rd4, %r15, 32;
	and.b32  	%r25, %r16, 2147483640;
	neg.s32 	%r30, %r25;
	mul.wide.s32 	%rd5, %r15, 4;
	mul.wide.s32 	%rd58, %r2, 4;
	mov.u64 	%rd118, %rd132;
	mov.u64 	%rd119, %rd133;
	mov.f32 	%f325, %f324;
$L__BB2_4:
	.pragma "nounroll";
	ld.global.f32 	%f103, [%rd119];
	mul.f32 	%f104, %f3, %f103;
	fma.rn.f32 	%f105, %f4, %f326, %f104;
	mul.f32 	%f106, %f2, %f325;
	sub.f32 	%f107, %f105, %f106;
	mul.f32 	%f108, %f1, %f324;
	sub.f32 	%f109, %f107, %f108;
	st.global.f32 	[%rd118], %f109;
	add.s64 	%rd59, %rd119, %rd58;
	ld.global.f32 	%f110, [%rd59];
	mul.f32 	%f111, %f3, %f110;
	fma.rn.f32 	%f112, %f4, %f103, %f111;
	mul.f32 	%f113, %f2, %f109;
	sub.f32 	%f114, %f112, %f113;
	mul.f32 	%f115, %f1, %f325;
	sub.f32 	%f116, %f114, %f115;
	add.s64 	%rd60, %rd118, %rd5;
	st.global.f32 	[%rd60], %f116;
	add.s64 	%rd61, %rd59, %rd58;
	ld.global.f32 	%f117, [%rd61];
	mul.f32 	%f118, %f3, %f117;
	fma.rn.f32 	%f119, %f4, %f110, %f118;
	mul.f32 	%f120, %f2, %f116;
	sub.f32 	%f121, %f119, %f120;
	mul.f32 	%f122, %f1, %f109;
	sub.f32 	%f123, %f121, %f122;
	add.s64 	%rd62, %rd60, %rd5;
	st.global.f32 	[%rd62], %f123;
	add.s64 	%rd63, %rd61, %rd58;
	ld.global.f32 	%f124, [%rd63];
	mul.f32 	%f125, %f3, %f124;
	fma.rn.f32 	%f126, %f4, %f117, %f125;
	mul.f32 	%f127, %f2, %f123;
	sub.f32 	%f128, %f126, %f127;
	mul.f32 	%f129, %f1, %f116;
	sub.f32 	%f130, %f128, %f129;
	add.s64 	%rd64, %rd62, %rd5;
	st.global.f32 	[%rd64], %f130;
	add.s64 	%rd65, %rd63, %rd58;
	ld.global.f32 	%f131, [%rd65];
	mul.f32 	%f132, %f3, %f131;
	fma.rn.f32 	%f133, %f4, %f124, %f132;
	mul.f32 	%f134, %f2, %f130;
	sub.f32 	%f135, %f133, %f134;
	mul.f32 	%f136, %f1, %f123;
	sub.f32 	%f137, %f135, %f136;
	add.s64 	%rd66, %rd64, %rd5;
	st.global.f32 	[%rd66], %f137;
	add.s64 	%rd67, %rd65, %rd58;
	ld.global.f32 	%f138, [%rd67];
	mul.f32 	%f139, %f3, %f138;
	fma.rn.f32 	%f140, %f4, %f131, %f139;
	mul.f32 	%f141, %f2, %f137;
	sub.f32 	%f142, %f140, %f141;
	mul.f32 	%f143, %f1, %f130;
	sub.f32 	%f144, %f142, %f143;
	add.s64 	%rd68, %rd66, %rd5;
	st.global.f32 	[%rd68], %f144;
	add.s64 	%rd69, %rd67, %rd58;
	ld.global.f32 	%f145, [%rd69];
	mul.f32 	%f146, %f3, %f145;
	fma.rn.f32 	%f147, %f4, %f138, %f146;
	mul.f32 	%f148, %f2, %f144;
	sub.f32 	%f149, %f147, %f148;
	mul.f32 	%f150, %f1, %f137;
	sub.f32 	%f324, %f149, %f150;
	add.s64 	%rd70, %rd68, %rd5;
	st.global.f32 	[%rd70], %f324;
	add.s64 	%rd71, %rd69, %rd58;
	ld.global.f32 	%f326, [%rd71];
	mul.f32 	%f151, %f3, %f326;
	fma.rn.f32 	%f152, %f4, %f145, %f151;
	mul.f32 	%f153, %f2, %f324;
	sub.f32 	%f154, %f152, %f153;
	mul.f32 	%f155, %f1, %f144;
	sub.f32 	%f325, %f154, %f155;
	add.s64 	%rd72, %rd70, %rd5;
	st.global.f32 	[%rd72], %f325;
	add.s64 	%rd133, %rd119, %rd3;
	add.s64 	%rd132, %rd118, %rd4;
	add.s32 	%r30, %r30, 8;
	setp.ne.s32 	%p5, %r30, 0;
	add.s64 	%rd119, %rd71, %rd58;
	add.s64 	%rd118, %rd72, %rd5;
	@%p5 bra 	$L__BB2_4;
$L__BB2_5:
	setp.eq.s32 	%p6, %r3, 0;
	@%p6 bra 	$L__BB2_13;
	and.b32  	%r7, %r16, 3;
	setp.lt.u32 	%p7, %r3, 4;
	@%p7 bra 	$L__BB2_8;
	ld.global.f32 	%f156, [%rd133];
	mul.f32 	%f157, %f3, %f156;
	fma.rn.f32 	%f158, %f4, %f326, %f157;
	mul.f32 	%f159, %f2, %f325;
	sub.f32 	%f160, %f158, %f159;
	mul.f32 	%f161, %f1, %f324;
	sub.f32 	%f162, %f160, %f161;
	st.global.f32 	[%rd132], %f162;
	mul.wide.s32 	%rd74, %r2, 4;
	add.s64 	%rd75, %rd133, %rd74;
	mul.wide.s32 	%rd76, %r15, 4;
	add.s64 	%rd77, %rd132, %rd76;
	ld.global.f32 	%f163, [%rd75];
	mul.f32 	%f164, %f3, %f163;
	fma.rn.f32 	%f165, %f4, %f156, %f164;
	mul.f32 	%f166, %f2, %f162;
	sub.f32 	%f167, %f165, %f166;
	mul.f32 	%f168, %f1, %f325;
	sub.f32 	%f169, %f167, %f168;
	st.global.f32 	[%rd77], %f169;
	add.s64 	%rd78, %rd75, %rd74;
	add.s64 	%rd79, %rd77, %rd76;
	ld.global.f32 	%f170, [%rd78];
	mul.f32 	%f171, %f3, %f170;
	fma.rn.f32 	%f172, %f4, %f163, %f171;
	mul.f32 	%f173, %f2, %f169;
	sub.f32 	%f174, %f172, %f173;
	mul.f32 	%f175, %f1, %f162;
	sub.f32 	%f324, %f174, %f175;
	st.global.f32 	[%rd79], %f324;
	add.s64 	%rd80, %rd78, %rd74;
	add.s64 	%rd81, %rd79, %rd76;
	ld.global.f32 	%f326, [%rd80];
	mul.f32 	%f176, %f3, %f326;
	fma.rn.f32 	%f177, %f4, %f170, %f176;
	mul.f32 	%f178, %f2, %f324;
	sub.f32 	%f179, %f177, %f178;
	mul.f32 	%f180, %f1, %f169;
	sub.f32 	%f325, %f179, %f180;
	st.global.f32 	[%rd81], %f325;
	add.s64 	%rd133, %rd80, %rd74;
	add.s64 	%rd132, %rd81, %rd76;
$L__BB2_8:
	setp.eq.s32 	%p8, %r7, 0;
	@%p8 bra 	$L__BB2_13;
	setp.eq.s32 	%p9, %r7, 1;
	@%p9 bra 	$L__BB2_11;
	ld.global.f32 	%f181, [%rd133];
	mul.f32 	%f182, %f3, %f181;
	fma.rn.f32 	%f183, %f4, %f326, %f182;
	mul.f32 	%f184, %f2, %f325;
	sub.f32 	%f185, %f183, %f184;
	mul.f32 	%f186, %f1, %f324;
	sub.f32 	%f324, %f185, %f186;
	st.global.f32 	[%rd132], %f324;
	mul.wide.s32 	%rd83, %r2, 4;
	add.s64 	%rd84, %rd133, %rd83;
	mul.wide.s32 	%rd85, %r15, 4;
	add.s64 	%rd86, %rd132, %rd85;
	ld.global.f32 	%f326, [%rd84];
	mul.f32 	%f187, %f3, %f326;
	fma.rn.f32 	%f188, %f4, %f181, %f187;
	mul.f32 	%f189, %f2, %f324;
	sub.f32 	%f190, %f188, %f189;
	mul.f32 	%f191, %f1, %f325;
	sub.f32 	%f325, %f190, %f191;
	st.global.f32 	[%rd86], %f325;
	add.s64 	%rd133, %rd84, %rd83;
	add.s64 	%rd132, %rd86, %rd85;
$L__BB2_11:
	and.b32  	%r26, %r16, 1;
	setp.eq.b32 	%p10, %r26, 1;
	not.pred 	%p11, %p10;
	@%p11 bra 	$L__BB2_13;
	ld.global.f32 	%f192, [%rd133];
	mul.f32 	%f193, %f3, %f192;
	fma.rn.f32 	%f194, %f4, %f326, %f193;
	mul.f32 	%f195, %f2, %f325;
	sub.f32 	%f196, %f194, %f195;
	mul.f32 	%f197, %f1, %f324;
	sub.f32 	%f198, %f196, %f197;
	st.global.f32 	[%rd132], %f198;
	mul.wide.s32 	%rd87, %r2, 4;
	add.s64 	%rd133, %rd133, %rd87;
	mul.wide.s32 	%rd88, %r15, 4;
	add.s64 	%rd132, %rd132, %rd88;
$L__BB2_13:
	setp.lt.s32 	%p12, %r16, 1;
	shl.b32 	%r27, %r15, 2;
	neg.s32 	%r8, %r27;
	mul.wide.s32 	%rd89, %r8, 4;
	add.s64 	%rd139, %rd133, %rd89;
	neg.s32 	%r9, %r15;
	ld.global.f32 	%f339, [%rd139];
	mul.f32 	%f337, %f8, %f339;
	@%p12 bra 	$L__BB2_25;
	and.b32  	%r10, %r16, 7;
	setp.lt.u32 	%p13, %r16, 8;
	mov.f32 	%f338, %f337;
	mov.f32 	%f340, %f339;
	@%p13 bra 	$L__BB2_17;
	mul.wide.s32 	%rd33, %r9, 32;
	mul.wide.s32 	%rd34, %r9, 4;
	mul.wide.s32 	%rd35, %r8, 32;
	and.b32  	%r28, %r16, 2147483640;
	neg.s32 	%r31, %r28;
	mov.u64 	%rd134, %rd139;
	mov.u64 	%rd135, %rd132;
	mov.f32 	%f338, %f337;
	mov.f32 	%f340, %f339;
$L__BB2_16:
	.pragma "nounroll";
	add.s64 	%rd90, %rd135, %rd34;
	ld.global.f32 	%f199, [%rd134];
	mul.f32 	%f200, %f6, %f339;
	fma.rn.f32 	%f201, %f5, %f340, %f200;
	mul.f32 	%f202, %f2, %f338;
	sub.f32 	%f203, %f201, %f202;
	mul.f32 	%f204, %f1, %f337;
	sub.f32 	%f205, %f203, %f204;
	ld.global.f32 	%f206, [%rd90];
	add.f32 	%f207, %f205, %f206;
	st.global.f32 	[%rd90], %f207;
	add.s64 	%rd91, %rd134, %rd89;
	ld.global.f32 	%f208, [%rd91];
	mul.f32 	%f209, %f6, %f340;
	fma.rn.f32 	%f210, %f5, %f199, %f209;
	mul.f32 	%f211, %f2, %f205;
	sub.f32 	%f212, %f210, %f211;
	mul.f32 	%f213, %f1, %f338;
	sub.f32 	%f214, %f212, %f213;
	add.s64 	%rd92, %rd90, %rd34;
	ld.global.f32 	%f215, [%rd92];
	add.f32 	%f216, %f214, %f215;
	st.global.f32 	[%rd92], %f216;
	add.s64 	%rd93, %rd91, %rd89;
	ld.global.f32 	%f217, [%rd93];
	mul.f32 	%f218, %f6, %f199;
	fma.rn.f32 	%f219, %f5, %f208, %f218;
	mul.f32 	%f220, %f2, %f214;
	sub.f32 	%f221, %f219, %f220;
	mul.f32 	%f222, %f1, %f205;
	sub.f32 	%f223, %f221, %f222;
	add.s64 	%rd94, %rd92, %rd34;
	ld.global.f32 	%f224, [%rd94];
	add.f32 	%f225, %f223, %f224;
	st.global.f32 	[%rd94], %f225;
	add.s64 	%rd95, %rd93, %rd89;
	ld.global.f32 	%f226, [%rd95];
	mul.f32 	%f227, %f6, %f208;
	fma.rn.f32 	%f228, %f5, %f217, %f227;
	mul.f32 	%f229, %f2, %f223;
	sub.f32 	%f230, %f228, %f229;
	mul.f32 	%f231, %f1, %f214;
	sub.f32 	%f232, %f230, %f231;
	add.s64 	%rd96, %rd94, %rd34;
	ld.global.f32 	%f233, [%rd96];
	add.f32 	%f234, %f232, %f233;
	st.global.f32 	[%rd96], %f234;
	add.s64 	%rd97, %rd95, %rd89;
	ld.global.f32 	%f235, [%rd97];
	mul.f32 	%f236, %f6, %f217;
	fma.rn.f32 	%f237, %f5, %f226, %f236;
	mul.f32 	%f238, %f2, %f232;
	sub.f32 	%f239, %f237, %f238;
	mul.f32 	%f240, %f1, %f223;
	sub.f32 	%f241, %f239, %f240;
	add.s64 	%rd98, %rd96, %rd34;
	ld.global.f32 	%f242, [%rd98];
	add.f32 	%f243, %f241, %f242;
	st.global.f32 	[%rd98], %f243;
	add.s64 	%rd99, %rd97, %rd89;
	ld.global.f32 	%f244, [%rd99];
	mul.f32 	%f245, %f6, %f226;
	fma.rn.f32 	%f246, %f5, %f235, %f245;
	mul.f32 	%f247, %f2, %f241;
	sub.f32 	%f248, %f246, %f247;
	mul.f32 	%f249, %f1, %f232;
	sub.f32 	%f250, %f248, %f249;
	add.s64 	%rd100, %rd98, %rd34;
	ld.global.f32 	%f251, [%rd100];
	add.f32 	%f252, %f250, %f251;
	st.global.f32 	[%rd100], %f252;
	add.s64 	%rd101, %rd99, %rd89;
	ld.global.f32 	%f339, [%rd101];
	mul.f32 	%f253, %f6, %f235;
	fma.rn.f32 	%f254, %f5, %f244, %f253;
	mul.f32 	%f255, %f2, %f250;
	sub.f32 	%f256, %f254, %f255;
	mul.f32 	%f257, %f1, %f241;
	sub.f32 	%f337, %f256, %f257;
	add.s64 	%rd102, %rd100, %rd34;
	ld.global.f32 	%f258, [%rd102];
	add.f32 	%f259, %f337, %f258;
	st.global.f32 	[%rd102], %f259;
	add.s64 	%rd103, %rd101, %rd89;
	ld.global.f32 	%f340, [%rd103];
	mul.f32 	%f260, %f6, %f244;
	fma.rn.f32 	%f261, %f5, %f339, %f260;
	mul.f32 	%f262, %f2, %f337;
	sub.f32 	%f263, %f261, %f262;
	mul.f32 	%f264, %f1, %f250;
	sub.f32 	%f338, %f263, %f264;
	add.s64 	%rd39, %rd102, %rd34;
	ld.global.f32 	%f265, [%rd39];
	add.f32 	%f266, %f338, %f265;
	st.global.f32 	[%rd39], %f266;
	add.s64 	%rd132, %rd135, %rd33;
	add.s64 	%rd139, %rd134, %rd35;
	add.s32 	%r31, %r31, 8;
	setp.ne.s32 	%p14, %r31, 0;
	add.s64 	%rd134, %rd103, %rd89;
	mov.u64 	%rd135, %rd39;
	@%p14 bra 	$L__BB2_16;
$L__BB2_17:
	setp.eq.s32 	%p15, %r10, 0;
	@%p15 bra 	$L__BB2_25;
	and.b32  	%r14, %r16, 3;
	setp.lt.u32 	%p16, %r10, 4;
	@%p16 bra 	$L__BB2_20;
	mul.wide.s32 	%rd104, %r9, 4;
	add.s64 	%rd105, %rd132, %rd104;
	ld.global.f32 	%f267, [%rd139];
	mul.f32 	%f268, %f6, %f339;
	fma.rn.f32 	%f269, %f5, %f340, %f268;
	mul.f32 	%f270, %f2, %f338;
	sub.f32 	%f271, %f269, %f270;
	mul.f32 	%f272, %f1, %f337;
	sub.f32 	%f273, %f271, %f272;
	ld.global.f32 	%f274, [%rd105];
	add.f32 	%f275, %f273, %f274;
	st.global.f32 	[%rd105], %f275;
	add.s64 	%rd107, %rd139, %rd89;
	add.s64 	%rd108, %rd105, %rd104;
	ld.global.f32 	%f276, [%rd107];
	mul.f32 	%f277, %f6, %f340;
	fma.rn.f32 	%f278, %f5, %f267, %f277;
	mul.f32 	%f279, %f2, %f273;
	sub.f32 	%f280, %f278, %f279;
	mul.f32 	%f281, %f1, %f338;
	sub.f32 	%f282, %f280, %f281;
	ld.global.f32 	%f283, [%rd108];
	add.f32 	%f284, %f282, %f283;
	st.global.f32 	[%rd108], %f284;
	add.s64 	%rd109, %rd107, %rd89;
	add.s64 	%rd110, %rd108, %rd104;
	ld.global.f32 	%f339, [%rd109];
	mul.f32 	%f285, %f6, %f267;
	fma.rn.f32 	%f286, %f5, %f276, %f285;
	mul.f32 	%f287, %f2, %f282;
	sub.f32 	%f288, %f286, %f287;
	mul.f32 	%f289, %f1, %f273;
	sub.f32 	%f337, %f288, %f289;
	ld.global.f32 	%f290, [%rd110];
	add.f32 	%f291, %f337, %f290;
	st.global.f32 	[%rd110], %f291;
	add.s64 	%rd111, %rd109, %rd89;
	add.s64 	%rd132, %rd110, %rd104;
	ld.global.f32 	%f340, [%rd111];
	mul.f32 	%f292, %f6, %f276;
	fma.rn.f32 	%f293, %f5, %f339, %f292;
	mul.f32 	%f294, %f2, %f337;
	sub.f32 	%f295, %f293, %f294;
	mul.f32 	%f296, %f1, %f282;
	sub.f32 	%f338, %f295, %f296;
	ld.global.f32 	%f297, [%rd132];
	add.f32 	%f298, %f338, %f297;
	st.global.f32 	[%rd132], %f298;
	add.s64 	%rd139, %rd111, %rd89;
$L__BB2_20:
	setp.eq.s32 	%p17, %r14, 0;
	@%p17 bra 	$L__BB2_25;
	setp.eq.s32 	%p18, %r14, 1;
	@%p18 bra 	$L__BB2_23;
	mul.wide.s32 	%rd112, %r9, 4;
	add.s64 	%rd113, %rd132, %rd112;
	ld.global.f32 	%f54, [%rd139];
	mul.f32 	%f299, %f6, %f339;
	fma.rn.f32 	%f300, %f5, %f340, %f299;
	mul.f32 	%f301, %f2, %f338;
	sub.f32 	%f302, %f300, %f301;
	mul.f32 	%f303, %f1, %f337;
	sub.f32 	%f337, %f302, %f303;
	ld.global.f32 	%f304, [%rd113];
	add.f32 	%f305, %f337, %f304;
	st.global.f32 	[%rd113], %f305;
	add.s64 	%rd115, %rd139, %rd89;
	add.s64 	%rd132, %rd113, %rd112;
	ld.global.f32 	%f56, [%rd115];
	mul.f32 	%f306, %f6, %f340;
	fma.rn.f32 	%f307, %f5, %f54, %f306;
	mul.f32 	%f308, %f2, %f337;
	sub.f32 	%f309, %f307, %f308;
	mul.f32 	%f310, %f1, %f338;
	sub.f32 	%f338, %f309, %f310;
	ld.global.f32 	%f311, [%rd132];
	add.f32 	%f312, %f338, %f311;
	st.global.f32 	[%rd132], %f312;
	mov.f32 	%f339, %f54;
	mov.f32 	%f340, %f56;
$L__BB2_23:
	and.b32  	%r29, %r16, 1;
	setp.eq.b32 	%p19, %r29, 1;
	not.pred 	%p20, %p19;
	@%p20 bra 	$L__BB2_25;
	mul.wide.s32 	%rd116, %r9, 4;
	add.s64 	%rd117, %rd132, %rd116;
	mul.f32 	%f313, %f6, %f339;
	fma.rn.f32 	%f314, %f5, %f340, %f313;
	mul.f32 	%f315, %f2, %f338;
	sub.f32 	%f316, %f314, %f315;
	mul.f32 	%f317, %f1, %f337;
	sub.f32 	%f318, %f316, %f317;
	ld.global.f32 	%f319, [%rd117];
	add.f32 	%f320, %f318, %f319;
	st.global.f32 	[%rd117], %f320;
$L__BB2_25:
	ret;

}
	// .globl	_Z12SimpleKernelPfS_ii
.visible .entry _Z12SimpleKernelPfS_ii(
	.param .u64 .ptr .align 1 _Z12SimpleKernelPfS_ii_param_0,
	.param .u64 .ptr .align 1 _Z12SimpleKernelPfS_ii_param_1,
	.param .u32 _Z12SimpleKernelPfS_ii_param_2,
	.param .u32 _Z12SimpleKernelPfS_ii_param_3
)
{
	.reg .pred 	%p<4>;
	.reg .b32 	%r<15>;
	.reg .b32 	%f<5>;
	.reg .b64 	%rd<8>;

	ld.param.u64 	%rd1, [_Z12SimpleKernelPfS_ii_param_0];
	ld.param.u64 	%rd2, [_Z12SimpleKernelPfS_ii_param_1];
	ld.param.u32 	%r3, [_Z12SimpleKernelPfS_ii_param_2];
	ld.param.u32 	%r4, [_Z12SimpleKernelPfS_ii_param_3];
	mov.u32 	%r6, %ctaid.x;
	mov.u32 	%r7, %ntid.x;
	mov.u32 	%r8, %tid.x;
	mad.lo.s32 	%r1, %r6, %r7, %r8;
	mov.u32 	%r9, %ctaid.y;
	mov.u32 	%r10, %ntid.y;
	mov.u32 	%r11, %tid.y;
	mad.lo.s32 	%r12, %r9, %r10, %r11;
	setp.ge.s32 	%p1, %r1, %r3;
	setp.ge.s32 	%p2, %r12, %r4;
	or.pred  	%p3, %p1, %p2;
	@%p3 bra 	$L__BB3_2;
	cvta.to.global.u64 	%rd3, %rd1;
	cvta.to.global.u64 	%rd4, %rd2;
	mad.lo.s32 	%r13, %r3, %r12, %r1;
	shl.b32 	%r14, %r13, 2;
	mul.wide.s32 	%rd5, %r14, 4;
	add.s64 	%rd6, %rd3, %rd5;
	ld.global.f32 	%f1, [%rd6];
	add.s64 	%rd7, %rd4, %rd5;
	st.global.f32 	[%rd7], %f1;
	ld.global.f32 	%f2, [%rd6+4];
	st.global.f32 	[%rd7+4], %f2;
	ld.global.f32 	%f3, [%rd6+8];
	st.global.f32 	[%rd7+8], %f3;
	ld.global.f32 	%f4, [%rd6+12];
	st.global.f32 	[%rd7+12], %f4;
$L__BB3_2:
	ret;

}


// ===== COMPILED SASS (sm_100) =====

	.target	sm_100

	.elftype	@"ET_EXEC"


//--------------------- .note.nv.tkinfo           --------------------------
	.section	.note.nv.tkinfo,"",@"SHT_NOTE"
	.sectionflags	@"SHF_NOTE_NV_TKINFO"
	.tkinfo
        /*0018*/ 	.word	0x00000002
        /*0030*/ 	.string	""
        /*0030*/ 	.string	"ptxas"
        /*0030*/ 	.string	"Cuda compilation tools, release 13.0, V13.0.88"
        /*0030*/ 	.string	"Build cuda_13.0.r13.0/compiler.36424714_0"
        /*0030*/ 	.string	"-arch sm_100 -m 64 "



//--------------------- .note.nv.cuinfo           --------------------------
	.section	.note.nv.cuinfo,"",@"SHT_NOTE"
	.sectionflags	@"SHF_NOTE_NV_CUINFO"
        /*0018*/ 	.short	0x0002
        /*001a*/ 	.short	0x0064
        /*001c*/ 	.short	0x0082
	.zero		2


//--------------------- .nv.info                  --------------------------
	.section	.nv.info,"",@"SHT_CUDA_INFO"
	.align	4


	//----- nvinfo : EIATTR_REGCOUNT
	.align		4
        /*0000*/ 	.byte	0x04, 0x2f
        /*0002*/ 	.short	(.L_1 - .L_0)
	.align		4
.L_0:
        /*0004*/ 	.word	index@(_Z13d_garbageCorePfiiff)
        /*0008*/ 	.word	0x0000000a


	//----- nvinfo : EIATTR_FRAME_SIZE
	.align		4
.L_1:
        /*000c*/ 	.byte	0x04, 0x11
        /*000e*/ 	.short	(.L_3 - .L_2)
	.align		4
.L_2:
        /*0010*/ 	.word	index@(_Z13d_garbageCorePfiiff)
        /*0014*/ 	.word	0x00000000


	//----- nvinfo : EIATTR_REGCOUNT
	.align		4
.L_3:
        /*0018*/ 	.byte	0x04, 0x2f
        /*001a*/ 	.short	(.L_5 - .L_4)
	.align		4
.L_4:
        /*001c*/ 	.word	index@(_Z11d_transposePfS_ii)
        /*0020*/ 	.word	0x0000000c


	//----- nvinfo : EIATTR_FRAME_SIZE
	.align		4
.L_5:
        /*0024*/ 	.byte	0x04, 0x11
        /*0026*/ 	.short	(.L_7 - .L_6)
	.align		4
.L_6:
        /*0028*/ 	.word	index@(_Z11d_transposePfS_ii)
        /*002c*/ 	.word	0x00000000


	//----- nvinfo : EIATTR_REGCOUNT
	.align		4
.L_7:
        /*0030*/ 	.byte	0x04, 0x2f
        /*0032*/ 	.short	(.L_9 - .L_8)
	.align		4
.L_8:
        /*0034*/ 	.word	index@(_Z19d_recursiveGaussianPfS_iif)
        /*0038*/ 	.word	0x00000020


	//----- nvinfo : EIATTR_FRAME_SIZE
	.align		4
.L_9:
        /*003c*/ 	.byte	0x04, 0x11
        /*003e*/ 	.short	(.L_11 - .L_10)
	.align		4
.L_10:
        /*0040*/ 	.word	index@($__internal_0_$__cuda_sm3x_div_rn_noftz_f32_slowpath)
        /*0044*/ 	.word	0x00000000


	//----- nvinfo : EIATTR_FRAME_SIZE
	.align		4
.L_11:
        /*0048*/ 	.byte	0x04, 0x11
        /*004a*/ 	.short	(.L_13 - .L_12)
	.align		4
.L_12:
        /*004c*/ 	.word	index@(_Z19d_recursiveGaussianPfS_iif)
        /*0050*/ 	.word	0x00000000


	//----- nvinfo : EIATTR_REGCOUNT
	.align		4
.L_13:
        /*0054*/ 	.byte	0x04, 0x2f
        /*0056*/ 	.short	(.L_15 - .L_14)
	.align		4
.L_14:
        /*0058*/ 	.word	index@(_Z12SimpleKernelPfS_ii)
        /*005c*/ 	.word	0x00000010


	//----- nvinfo : EIATTR_FRAME_SIZE
	.align		4
.L_15:
        /*0060*/ 	.byte	0x04, 0x11
        /*0062*/ 	.short	(.L_17 - .L_16)
	.align		4
.L_16:
        /*0064*/ 	.word	index@(_Z12SimpleKernelPfS_ii)
        /*0068*/ 	.word	0x00000000


	//----- nvinfo : EIATTR_MIN_STACK_SIZE
	.align		4
.L_17:
        /*006c*/ 	.byte	0x04, 0x12
        /*006e*/ 	.short	(.L_19 - .L_18)
	.align		4
.L_18:
        /*0070*/ 	.word	index@(_Z12SimpleKernelPfS_ii)
        /*0074*/ 	.word	0x00000000


	//----- nvinfo : EIATTR_MIN_STACK_SIZE
	.align		4
.L_19:
        /*0078*/ 	.byte	0x04, 0x12
        /*007a*/ 	.short	(.L_21 - .L_20)
	.align		4
.L_20:
        /*007c*/ 	.word	index@(_Z19d_recursiveGaussianPfS_iif)
        /*0080*/ 	.word	0x00000000


	//----- nvinfo : EIATTR_MIN_STACK_SIZE
	.align		4
.L_21:
        /*0084*/ 	.byte	0x04, 0x12
        /*0086*/ 	.short	(.L_23 - .L_22)
	.align		4
.L_22:
        /*0088*/ 	.word	index@(_Z11d_transposePfS_ii)
        /*008c*/ 	.word	0x00000000


	//----- nvinfo : EIATTR_MIN_STACK_SIZE
	.align		4
.L_23:
        /*0090*/ 	.byte	0x04, 0x12
        /*0092*/ 	.short	(.L_25 - .L_24)
	.align		4
.L_24:
        /*0094*/ 	.word	index@(_Z13d_garbageCorePfiiff)
        /*0098*/ 	.word	0x00000000
.L_25:


//--------------------- .nv.compat                --------------------------
	.section	.nv.compat,"",@"SHT_CUDA_COMPAT_INFO"
	.align	4
        /*0000*/ 	.byte	0x02, 0x09, 0x00, 0x00, 0x02, 0x02, 0x01, 0x00, 0x02, 0x05, 0x05, 0x00, 0x03, 0x07, 0x01, 0x01
        /*0010*/ 	.byte	0x02, 0x03, 0x00, 0x00, 0x02, 0x06, 0x01, 0x00, 0x04, 0x0b, 0x08, 0x00, 0x01, 0x00, 0x00, 0x00
        /*0020*/ 	.byte	0x00, 0x00, 0x00, 0x00


//--------------------- .nv.info._Z12SimpleKernelPfS_ii --------------------------
	.section	.nv.info._Z12SimpleKernelPfS_ii,"",@"SHT_CUDA_INFO"
	.sectionflags	@""
	.align	4


	//----- nvinfo : EIATTR_CUDA_API_VERSION
	.align		4
        /*0000*/ 	.byte	0x04, 0x37
        /*0002*/ 	.short	(.L_27 - .L_26)
.L_26:
        /*0004*/ 	.word	0x00000082


	//----- nvinfo : EIATTR_KPARAM_INFO
	.align		4
.L_27:
        /*0008*/ 	.byte	0x04, 0x17
        /*000a*/ 	.short	(.L_29 - .L_28)
.L_28:
        /*000c*/ 	.word	0x00000000
        /*0010*/ 	.short	0x0003
        /*0012*/ 	.short	0x0014
        /*0014*/ 	.byte	0x00, 0xf0, 0x11, 0x00


	//----- nvinfo : EIATTR_KPARAM_INFO
	.align		4
.L_29:
        /*0018*/ 	.byte	0x04, 0x17
        /*001a*/ 	.short	(.L_31 - .L_30)
.L_30:
        /*001c*/ 	.word	0x00000000
        /*0020*/ 	.short	0x0002
        /*0022*/ 	.short	0x0010
        /*0024*/ 	.byte	0x00, 0xf0, 0x11, 0x00


	//----- nvinfo : EIATTR_KPARAM_INFO
	.align		4
.L_31:
        /*0028*/ 	.byte	0x04, 0x17
        /*002a*/ 	.short	(.L_33 - .L_32)
.L_32:
        /*002c*/ 	.word	0x00000000
        /*0030*/ 	.short	0x0001
        /*0032*/ 	.short	0x0008
        /*0034*/ 	.byte	0x00, 0xf5, 0x21, 0x00


	//----- nvinfo : EIATTR_KPARAM_INFO
	.align		4
.L_33:
        /*0038*/ 	.byte	0x04, 0x17
        /*003a*/ 	.short	(.L_35 - .L_34)
.L_34:
        /*003c*/ 	.word	0x00000000
        /*0040*/ 	.short	0x0000
        /*0042*/ 	.short	0x0000
        /*0044*/ 	.byte	0x00, 0xf5, 0x21, 0x00


	//----- nvinfo : EIATTR_SPARSE_MMA_MASK
	.align		4
.L_35:
        /*0048*/ 	.byte	0x03, 0x50
        /*004a*/ 	.short	0x0000


	//----- nvinfo : EIATTR_MAXREG_COUNT
	.align		4
        /*004c*/ 	.byte	0x03, 0x1b
        /*004e*/ 	.short	0x00ff


	//----- nvinfo : EIATTR_MERCURY_ISA_VERSION
	.align		4
        /*0050*/ 	.byte	0x03, 0x5f
        /*0052*/ 	.short	0x0101


	//----- nvinfo : EIATTR_VRC_CTA_INIT_COUNT
	.align		4
        /*0054*/ 	.byte	0x02, 0x4a
	.zero		1
	.zero		1


	//----- nvinfo : EIATTR_EXIT_INSTR_OFFSETS
	.align		4
        /*0058*/ 	.byte	0x04, 0x1c
        /*005a*/ 	.short	(.L_37 - .L_36)


	//   ....[0]....
.L_36:
        /*005c*/ 	.word	0x000000c0


	//   ....[1]....
        /*0060*/ 	.word	0x000001c0


	//----- nvinfo : EIATTR_CBANK_PARAM_SIZE
	.align		4
.L_37:
        /*0064*/ 	.byte	0x03, 0x19
        /*0066*/ 	.short	0x0018


	//----- nvinfo : EIATTR_PARAM_CBANK
	.align		4
        /*0068*/ 	.byte	0x04, 0x0a
        /*006a*/ 	.short	(.L_39 - .L_38)
	.align		4
.L_38:
        /*006c*/ 	.word	index@(.nv.constant0._Z12SimpleKernelPfS_ii)
        /*0070*/ 	.short	0x0380
        /*0072*/ 	.short	0x0018


	//----- nvinfo : EIATTR_SW_WAR
	.align		4
.L_39:
        /*0074*/ 	.byte	0x04, 0x36
        /*0076*/ 	.short	(.L_41 - .L_40)
.L_40:
        /*0078*/ 	.word	0x00000008
.L_41:


//--------------------- .nv.info._Z19d_recursiveGaussianPfS_iif --------------------------
	.section	.nv.info._Z19d_recursiveGaussianPfS_iif,"",@"SHT_CUDA_INFO"
	.sectionflags	@""
	.align	4


	//----- nvinfo : EIATTR_CUDA_API_VERSION
	.align		4
        /*0000*/ 	.byte	0x04, 0x37
        /*0002*/ 	.short	(.L_43 - .L_42)
.L_42:
        /*0004*/ 	.word	0x00000082


	//----- nvinfo : EIATTR_KPARAM_INFO
	.align		4
.L_43:
        /*0008*/ 	.byte	0x04, 0x17
        /*000a*/ 	.short	(.L_45 - .L_44)
.L_44:
        /*000c*/ 	.word	0x00000000
        /*0010*/ 	.short	0x0004
        /*0012*/ 	.short	0x0018
        /*0014*/ 	.byte	0x00, 0xf0, 0x11, 0x00


	//----- nvinfo : EIATTR_KPARAM_INFO
	.align		4
.L_45:
        /*0018*/ 	.byte	0x04, 0x17
        /*001a*/ 	.short	(.L_47 - .L_46)
.L_46:
        /*001c*/ 	.word	0x00000000
        /*0020*/ 	.short	0x0003
        /*0022*/ 	.short	0x0014
        /*0024*/ 	.byte	0x00, 0xf0, 0x11, 0x00


	//----- nvinfo : EIATTR_KPARAM_INFO
	.align		4
.L_47:
        /*0028*/ 	.byte	0x04, 0x17
        /*002a*/ 	.short	(.L_49 - .L_48)
.L_48:
        /*002c*/ 	.word	0x00000000
        /*0030*/ 	.short	0x0002
        /*0032*/ 	.short	0x0010
        /*0034*/ 	.byte	0x00, 0xf0, 0x11, 0x00


	//----- nvinfo : EIATTR_KPARAM_INFO
	.align		4
.L_49:
        /*0038*/ 	.byte	0x04, 0x17
        /*003a*/ 	.short	(.L_51 - .L_50)
.L_50:
        /*003c*/ 	.word	0x00000000
        /*0040*/ 	.short	0x0001
        /*0042*/ 	.short	0x0008
        /*0044*/ 	.byte	0x00, 0xf5, 0x21, 0x00


	//----- nvinfo : EIATTR_KPARAM_INFO
	.align		4
.L_51:
        /*0048*/ 	.byte	0x04, 0x17
        /*004a*/ 	.short	(.L_53 - .L_52)
.L_52:
        /*004c*/ 	.word	0x00000000
        /*0050*/ 	.short	0x0000
        /*0052*/ 	.short	0x0000
        /*0054*/ 	.byte	0x00, 0xf5, 0x21, 0x00


	//----- nvinfo : EIATTR_SPARSE_MMA_MASK
	.align		4
.L_53:
        /*0058*/ 	.byte	0x03, 0x50
        /*005a*/ 	.short	0x0000


	//----- nvinfo : EIATTR_MAXREG_COUNT
	.align		4
        /*005c*/ 	.byte	0x03, 0x1b
        /*005e*/ 	.short	0x00ff


	//----- nvinfo : EIATTR_MERCURY_ISA_VERSION
	.align		4
        /*0060*/ 	.byte	0x03, 0x5f
        /*0062*/ 	.short	0x0101


	//----- nvinfo : EIATTR_VRC_CTA_INIT_COUNT
	.align		4
        /*0064*/ 	.byte	0x02, 0x4a
	.zero		1
	.zero		1


	//----- nvinfo : EIATTR_EXIT_INSTR_OFFSETS
	.align		4
        /*0068*/ 	.byte	0x04, 0x1c
        /*006a*/ 	.short	(.L_55 - .L_54)


	//   ....[0]....
.L_54:
        /*006c*/ 	.word	0x000005e0


	//   ....[1]....
        /*0070*/ 	.word	0x00000fe0


	//   ....[2]....
        /*0074*/ 	.word	0x00001680


	//   ....[3]....
        /*0078*/ 	.word	0x00001960


	//   ....[4]....
        /*007c*/ 	.word	0x00001ae0


	//   ....[5]....
        /*0080*/ 	.word	0x00001ba0


	//----- nvinfo : EIATTR_CRS_STACK_SIZE
	.align		4
.L_55:
        /*0084*/ 	.byte	0x04, 0x1e
        /*0086*/ 	.short	(.L_57 - .L_56)
.L_56:
        /*0088*/ 	.word	0x00000000


	//----- nvinfo : EIATTR_CBANK_PARAM_SIZE
	.align		4
.L_57:
        /*008c*/ 	.byte	0x03, 0x19
        /*008e*/ 	.short	0x001c


	//----- nvinfo : EIATTR_PARAM_CBANK
	.align		4
        /*0090*/ 	.byte	0x04, 0x0a
        /*0092*/ 	.short	(.L_59 - .L_58)
	.align		4
.L_58:
        /*0094*/ 	.word	index@(.nv.constant0._Z19d_recursiveGaussianPfS_iif)
        /*0098*/ 	.short	0x0380
        /*009a*/ 	.short	0x001c


	//----- nvinfo : EIATTR_SW_WAR
	.align		4
.L_59:
        /*009c*/ 	.byte	0x04, 0x36
        /*009e*/ 	.short	(.L_61 - .L_60)
.L_60:
        /*00a0*/ 	.word	0x00000008
.L_61:


//--------------------- .nv.info._Z11d_transposePfS_ii --------------------------
	.section	.nv.info._Z11d_transposePfS_ii,"",@"SHT_CUDA_INFO"
	.sectionflags	@""
	.align	4


	//----- nvinfo : EIATTR_CUDA_API_VERSION
	.align		4
        /*0000*/ 	.byte	0x04, 0x37
        /*0002*/ 	.short	(.L_63 - .L_62)
.L_62:
        /*0004*/ 	.word	0x00000082


	//----- nvinfo : EIATTR_KPARAM_INFO
	.align		4
.L_63:
        /*0008*/ 	.byte	0x04, 0x17
        /*000a*/ 	.short	(.L_65 - .L_64)
.L_64:
        /*000c*/ 	.word	0x00000000
        /*0010*/ 	.short	0x0003
        /*0012*/ 	.short	0x0014
        /*0014*/ 	.byte	0x00, 0xf0, 0x11, 0x00


	//----- nvinfo : EIATTR_KPARAM_INFO
	.align		4
.L_65:
        /*0018*/ 	.byte	0x04, 0x17
        /*001a*/ 	.short	(.L_67 - .L_66)
.L_66:
        /*001c*/ 	.word	0x00000000
        /*0020*/ 	.short	0x0002
        /*0022*/ 	.short	0x0010
        /*0024*/ 	.byte	0x00, 0xf0, 0x11, 0x00


	//----- nvinfo : EIATTR_KPARAM_INFO
	.align		4
.L_67:
        /*0028*/ 	.byte	0x04, 0x17
        /*002a*/ 	.short	(.L_69 - .L_68)
.L_68:
        /*002c*/ 	.word	0x00000000
        /*0030*/ 	.short	0x0001
        /*0032*/ 	.short	0x0008
        /*0034*/ 	.byte	0x00, 0xf5, 0x21, 0x00


	//----- nvinfo : EIATTR_KPARAM_INFO
	.align		4
.L_69:
        /*0038*/ 	.byte	0x04, 0x17
        /*003a*/ 	.short	(.L_71 - .L_70)
.L_70:
        /*003c*/ 	.word	0x00000000
        /*0040*/ 	.short	0x0000
        /*0042*/ 	.short	0x0000
        /*0044*/ 	.byte	0x00, 0xf5, 0x21, 0x00


	//----- nvinfo : EIATTR_SPARSE_MMA_MASK
	.align		4
.L_71:
        /*0048*/ 	.byte	0x03, 0x50
        /*004a*/ 	.short	0x0000


	//----- nvinfo : EIATTR_MAXREG_COUNT
	.align		4
        /*004c*/ 	.byte	0x03, 0x1b
        /*004e*/ 	.short	0x00ff


	//----- nvinfo : EIATTR_NUM_BARRIERS
	.align		4
        /*0050*/ 	.byte	0x02, 0x4c
        /*0052*/ 	.byte	0x01
	.zero		1


	//----- nvinfo : EIATTR_MERCURY_ISA_VERSION
	.align		4
        /*0054*/ 	.byte	0x03, 0x5f
        /*0056*/ 	.short	0x0101


	//----- nvinfo : EIATTR_VRC_CTA_INIT_COUNT
	.align		4
        /*0058*/ 	.byte	0x02, 0x4a
	.zero		1
	.zero		1


	//----- nvinfo : EIATTR_EXIT_INSTR_OFFSETS
	.align		4
        /*005c*/ 	.byte	0x04, 0x1c
        /*005e*/ 	.short	(.L_73 - .L_72)


	//   ....[0]....
.L_72:
        /*0060*/ 	.word	0x000001a0


	//   ....[1]....
        /*0064*/ 	.word	0x00000260


	//----- nvinfo : EIATTR_CBANK_PARAM_SIZE
	.align		4
.L_73:
        /*0068*/ 	.byte	0x03, 0x19
        /*006a*/ 	.short	0x0018


	//----- nvinfo : EIATTR_PARAM_CBANK
	.align		4
        /*006c*/ 	.byte	0x04, 0x0a
        /*006e*/ 	.short	(.L_75 - .L_74)
	.align		4
.L_74:
        /*0070*/ 	.word	index@(.nv.constant0._Z11d_transposePfS_ii)
        /*0074*/ 	.short	0x0380
        /*0076*/ 	.short	0x0018


	//----- nvinfo : EIATTR_SW_WAR
	.align		4
.L_75:
        /*0078*/ 	.byte	0x04, 0x36
        /*007a*/ 	.short	(.L_77 - .L_76)
.L_76:
        /*007c*/ 	.word	0x00000008
.L_77:


//--------------------- .nv.info._Z13d_garbageCorePfiiff --------------------------
	.section	.nv.info._Z13d_garbageCorePfiiff,"",@"SHT_CUDA_INFO"
	.sectionflags	@""
	.align	4


	//----- nvinfo : EIATTR_CUDA_API_VERSION
	.align		4
        /*0000*/ 	.byte	0x04, 0x37
        /*0002*/ 	.short	(.L_79 - .L_78)
.L_78:
        /*0004*/ 	.word	0x00000082


	//----- nvinfo : EIATTR_KPARAM_INFO
	.align		4
.L_79:
        /*0008*/ 	.byte	0x04, 0x17
        /*000a*/ 	.short	(.L_81 - .L_80)
.L_80:
        /*000c*/ 	.word	0x00000000
        /*0010*/ 	.short	0x0004
        /*0012*/ 	.short	0x0014
        /*0014*/ 	.byte	0x00, 0xf0, 0x11, 0x00


	//----- nvinfo : EIATTR_KPARAM_INFO
	.align		4
.L_81:
        /*0018*/ 	.byte	0x04, 0x17
        /*001a*/ 	.short	(.L_83 - .L_82)
.L_82:
        /*001c*/ 	.word	0x00000000
        /*0020*/ 	.short	0x0003
        /*0022*/ 	.short	0x0010
        /*0024*/ 	.byte	0x00, 0xf0, 0x11, 0x00


	//----- nvinfo : EIATTR_KPARAM_INFO
	.align		4
.L_83:
        /*0028*/ 	.byte	0x04, 0x17
        /*002a*/ 	.short	(.L_85 - .L_84)
.L_84:
        /*002c*/ 	.word	0x00000000
        /*0030*/ 	.short	0x0002
        /*0032*/ 	.short	0x000c
        /*0034*/ 	.byte	0x00, 0xf0, 0x11, 0x00


	//----- nvinfo : EIATTR_KPARAM_INFO
	.align		4
.L_85:
        /*0038*/ 	.byte	0x04, 0x17
        /*003a*/ 	.short	(.L_87 - .L_86)
.L_86:
        /*003c*/ 	.word	0x00000000
        /*0040*/ 	.short	0x0001
        /*0042*/ 	.short	0x0008
        /*0044*/ 	.byte	0x00, 0xf0, 0x11, 0x00


	//----- nvinfo : EIATTR_KPARAM_INFO
	.align		4
.L_87:
        /*0048*/ 	.byte	0x04, 0x17
        /*004a*/ 	.short	(.L_89 - .L_88)
.L_88:
        /*004c*/ 	.word	0x00000000
        /*0050*/ 	.short	0x0000
        /*0052*/ 	.short	0x0000
        /*0054*/ 	.byte	0x00, 0xf5, 0x21, 0x00


	//----- nvinfo : EIATTR_SPARSE_MMA_MASK
	.align		4
.L_89:
        /*0058*/ 	.byte	0x03, 0x50
        /*005a*/ 	.short	0x0000


	//----- nvinfo : EIATTR_MAXREG_COUNT
	.align		4
        /*005c*/ 	.byte	0x03, 0x1b
        /*005e*/ 	.short	0x00ff


	//----- nvinfo : EIATTR_MERCURY_ISA_VERSION
	.align		4
        /*0060*/ 	.byte	0x03, 0x5f
        /*0062*/ 	.short	0x0101


	//----- nvinfo : EIATTR_VRC_CTA_INIT_COUNT
	.align		4
        /*0064*/ 	.byte	0x02, 0x4a
	.zero		1
	.zero		1


	//----- nvinfo : EIATTR_EXIT_INSTR_OFFSETS
	.align		4
        /*0068*/ 	.byte	0x04, 0x1c
        /*006a*/ 	.short	(.L_91 - .L_90)


	//   ....[0]....
.L_90:
        /*006c*/ 	.word	0x000000c0


	//   ....[1]....
        /*0070*/ 	.word	0x00000290


	//----- nvinfo : EIATTR_CBANK_PARAM_SIZE
	.align		4
.L_91:
        /*0074*/ 	.byte	0x03, 0x19
        /*0076*/ 	.short	0x0018


	//----- nvinfo : EIATTR_PARAM_CBANK
	.align		4
        /*0078*/ 	.byte	0x04, 0x0a
        /*007a*/ 	.short	(.L_93 - .L_92)
	.align		4
.L_92:
        /*007c*/ 	.word	index@(.nv.constant0._Z13d_garbageCorePfiiff)
        /*0080*/ 	.short	0x0380
        /*0082*/ 	.short	0x0018


	//----- nvinfo : EIATTR_SW_WAR
	.align		4
.L_93:
        /*0084*/ 	.byte	0x04, 0x36
        /*0086*/ 	.short	(.L_95 - .L_94)
.L_94:
        /*0088*/ 	.word	0x00000008
.L_95:


//--------------------- .nv.callgraph             --------------------------
	.section	.nv.callgraph,"",@"SHT_CUDA_CALLGRAPH"
	.align	4
	.sectionentsize	8
	.align		4
        /*0000*/ 	.word	0x00000000
	.align		4
        /*0004*/ 	.word	0xffffffff
	.align		4
        /*0008*/ 	.word	0x00000000
	.align		4
        /*000c*/ 	.word	0xfffffffe
	.align		4
        /*0010*/ 	.word	0x00000000
	.align		4
        /*0014*/ 	.word	0xfffffffd
	.align		4
        /*0018*/ 	.word	0x00000000
	.align		4
        /*001c*/ 	.word	0xfffffffc


//--------------------- .text._Z12SimpleKernelPfS_ii --------------------------
	.section	.text._Z12SimpleKernelPfS_ii,"ax",@progbits
	.align	128
        .global         _Z12SimpleKernelPfS_ii
        .type           _Z12SimpleKernelPfS_ii,@function
        .size           _Z12SimpleKernelPfS_ii,(.L_x_26 - _Z12SimpleKernelPfS_ii)
        .other          _Z12SimpleKernelPfS_ii,@"STO_CUDA_ENTRY STV_DEFAULT"
_Z12SimpleKernelPfS_ii:
.text._Z12SimpleKernelPfS_ii:
[----:B------:R-:W-:Y:S01]  /*0000*/  LDC R1, c[0x0][0x37c] ;  /* 0x0000df00ff017b82 */ /* 0x000fe20000000800 */
[----:B------:R-:W0:Y:S07]  /*0010*/  S2R R2, SR_TID.Y ;  /* 0x0000000000027919 */ /* 0x000e2e0000002200 */
[----:B------:R-:W1:Y:S01]  /*0020*/  LDC R0, c[0x0][0x360] ;  /* 0x0000d800ff007b82 */ /* 0x000e620000000800 */
[----:B------:R-:W2:Y:S01]  /*0030*/  LDCU.64 UR6, c[0x0][0x390] ;  /* 0x00007200ff0677ac */ /* 0x000ea20008000a00 */
[----:B------:R-:W1:Y:S06]  /*0040*/  S2R R3, SR_TID.X ;  /* 0x0000000000037919 */ /* 0x000e6c0000002100 */
[----:B------:R-:W0:Y:S08]  /*0050*/  S2UR UR5, SR_CTAID.Y ;  /* 0x00000000000579c3 */ /* 0x000e300000002600 */
[----:B------:R-:W0:Y:S08]  /*0060*/  LDC R5, c[0x0][0x364] ;  /* 0x0000d900ff057b82 */ /* 0x000e300000000800 */
[----:B------:R-:W1:Y:S01]  /*0070*/  S2UR UR4, SR_CTAID.X ;  /* 0x00000000000479c3 */ /* 0x000e620000002500 */
[----:B0-----:R-:W-:-:S05]  /*0080*/  IMAD R5, R5, UR5, R2 ;  /* 0x0000000505057c24 */ /* 0x001fca000f8e0202 */
[----:B--2---:R-:W-:Y:S01]  /*0090*/  ISETP.GE.AND P0, PT, R5, UR7, PT ;  /* 0x0000000705007c0c */ /* 0x004fe2000bf06270 */
[----:B-1----:R-:W-:-:S05]  /*00a0*/  IMAD R0, R0, UR4, R3 ;  /* 0x0000000400007c24 */ /* 0x002fca000f8e0203 */
[----:B------:R-:W-:-:S13]  /*00b0*/  ISETP.GE.OR P0, PT, R0, UR6, P0 ;  /* 0x0000000600007c0c */ /* 0x000fda0008706670 */
[----:B------:R-:W-:Y:S05]  /*00c0*/  @P0 EXIT ;  /* 0x000000000000094d */ /* 0x000fea0003800000 */
[----:B------:R-:W0:Y:S01]  /*00d0*/  LDC.64 R2, c[0x0][0x380] ;  /* 0x0000e000ff027b82 */ /* 0x000e220000000a00 */
[----:B------:R-:W1:Y:S01]  /*00e0*/  LDCU.64 UR4, c[0x0][0x358] ;  /* 0x00006b00ff0477ac */ /* 0x000e620008000a00 */
[----:B------:R-:W-:-:S05]  /*00f0*/  IMAD R0, R5, UR6, R0 ;  /* 0x0000000605007c24 */ /* 0x000fca000f8e0200 */
[----:B------:R-:W-:Y:S01]  /*0100*/  SHF.L.U32 R7, R0, 0x2, RZ ;  /* 0x0000000200077819 */ /* 0x000fe200000006ff */
[----:B------:R-:W2:Y:S04]  /*0110*/  LDC.64 R4, c[0x0][0x388] ;  /* 0x0000e200ff047b82 */ /* 0x000ea80000000a00 */
[----:B0-----:R-:W-:-:S05]  /*0120*/  IMAD.WIDE R2, R7, 0x4, R2 ;  /* 0x0000000407027825 */ /* 0x001fca00078e0202 */
[----:B-1----:R-:W3:Y:S01]  /*0130*/  LDG.E R9, desc[UR4][R2.64] ;  /* 0x0000000402097981 */ /* 0x002ee2000c1e1900 */
[----:B--2---:R-:W-:-:S05]  /*0140*/  IMAD.WIDE R4, R7, 0x4, R4 ;  /* 0x0000000407047825 */ /* 0x004fca00078e0204 */
[----:B---3--:R-:W-:Y:S04]  /*0150*/  STG.E desc[UR4][R4.64], R9 ;  /* 0x0000000904007986 */ /* 0x008fe8000c101904 */
[----:B------:R-:W2:Y:S04]  /*0160*/  LDG.E R7, desc[UR4][R2.64+0x4] ;  /* 0x0000040402077981 */ /* 0x000ea8000c1e1900 */
[----:B--2---:R-:W-:Y:S04]  /*0170*/  STG.E desc[UR4][R4.64+0x4], R7 ;  /* 0x0000040704007986 */ /* 0x004fe8000c101904 */
[----:B------:R-:W2:Y:S04]  /*0180*/  LDG.E R11, desc[UR4][R2.64+0x8] ;  /* 0x00000804020b7981 */ /* 0x000ea8000c1e1900 */
[----:B--2---:R-:W-:Y:S04]  /*0190*/  STG.E desc[UR4][R4.64+0x8], R11 ;  /* 0x0000080b04007986 */ /* 0x004fe8000c101904 */
[----:B------:R-:W2:Y:S04]  /*01a0*/  LDG.E R13, desc[UR4][R2.64+0xc] ;  /* 0x00000c04020d7981 */ /* 0x000ea8000c1e1900 */
[----:B--2---:R-:W-:Y:S01]  /*01b0*/  STG.E desc[UR4][R4.64+0xc], R13 ;  /* 0x00000c0d04007986 */ /* 0x004fe2000c101904 */
[----:B------:R-:W-:Y:S05]  /*01c0*/  EXIT ;  /* 0x000000000000794d */ /* 0x000fea0003800000 */
.L_x_0:
[----:B------:R-:W-:-:S00]  /*01d0*/  BRA `(.L_x_0) ;  /* 0xfffffffc00fc7947 */ /* 0x000fc0000383ffff */
[----:B------:R-:W-:-:S00]  /*01e0*/  NOP ;  /* 0x0000000000007918 */ /* 0x000fc00000000000 */
        /* <DEDUP_REMOVED lines=9> */
.L_x_26:


//--------------------- .text._Z19d_recursiveGaussianPfS_iif --------------------------
	.section	.text._Z19d_recursiveGaussianPfS_iif,"ax",@progbits
	.align	128
        .global         _Z19d_recursiveGaussianPfS_iif
        .type           _Z19d_recursiveGaussianPfS_iif,@function
        .size           _Z19d_recursiveGaussianPfS_iif,(.L_x_25 - _Z19d_recursiveGaussianPfS_iif)
        .other          _Z19d_recursiveGaussianPfS_iif,@"STO_CUDA_ENTRY STV_DEFAULT"
_Z19d_recursiveGaussianPfS_iif:
.text._Z19d_recursiveGaussianPfS_iif:
[----:B------:R-:W-:Y:S08]  /*0000*/  LDC R1, c[0x0][0x37c] ;  /* 0x0000df00ff017b82 */ /* 0x000ff00000000800 */
[----:B------:R-:W0:Y:S01]  /*0010*/  LDC R6, c[0x0][0x398] ;  /* 0x0000e600ff067b82 */ /* 0x000e220000000800 */
[----:B------:R-:W1:Y:S01]  /*0020*/  S2R R5, SR_TID.X ;  /* 0x0000000000057919 */ /* 0x000e620000002100 */
[----:B------:R-:W-:-:S02]  /*0030*/  UMOV UR5, 0x3fd8f5c3 ;  /* 0x3fd8f5c300057882 */ /* 0x000fc40000000000 */
[----:B------:R-:W-:-:S04]  /*0040*/  MOV R7, UR5 ;  /* 0x0000000500077c02 */ /* 0x000fc80008000f00 */
[----:B------:R-:W1:Y:S08]  /*0050*/  S2UR UR4, SR_CTAID.X ;  /* 0x00000000000479c3 */ /* 0x000e700000002500 */
[----:B------:R-:W1:Y:S01]  /*0060*/  LDC R10, c[0x0][0x360] ;  /* 0x0000d800ff0a7b82 */ /* 0x000e620000000800 */
[----:B0-----:R-:W-:-:S04]  /*0070*/  FMNMX.NAN R6, R6, 0.10000000149011611938, !PT ;  /* 0x3dcccccd06067809 */ /* 0x001fc80007820000 */
[----:B------:R-:W0:Y:S08]  /*0080*/  MUFU.RCP R3, R6 ;  /* 0x0000000600037308 */ /* 0x000e300000001000 */
[----:B------:R-:W2:Y:S01]  /*0090*/  FCHK P0, R7, R6 ;  /* 0x0000000607007302 */ /* 0x000ea20000000000 */
[----:B-1----:R-:W-:Y:S02]  /*00a0*/  IMAD R10, R10, UR4, R5 ;  /* 0x000000040a0a7c24 */ /* 0x002fe4000f8e0205 */
[----:B0-----:R-:W-:-:S04]  /*00b0*/  FFMA R0, -R6, R3, 1 ;  /* 0x3f80000006007423 */ /* 0x001fc80000000103 */
[----:B------:R-:W-:-:S04]  /*00c0*/  FFMA R0, R3, R0, R3 ;  /* 0x0000000003007223 */ /* 0x000fc80000000003 */
[----:B------:R-:W-:-:S04]  /*00d0*/  FFMA R3, R0, 1.6950000524520874023, RZ ;  /* 0x3fd8f5c300037823 */ /* 0x000fc800000000ff */
[----:B------:R-:W-:-:S04]  /*00e0*/  FFMA R2, -R6, R3, 1.6950000524520874023 ;  /* 0x3fd8f5c306027423 */ /* 0x000fc80000000103 */
[----:B------:R-:W-:Y:S01]  /*00f0*/  FFMA R3, R0, R2, R3 ;  /* 0x0000000200037223 */ /* 0x000fe20000000003 */
[----:B--2---:R-:W-:Y:S06]  /*0100*/  @!P0 BRA `(.L_x_1) ;  /* 0x0000000000108947 */ /* 0x004fec0003800000 */
[----:B------:R-:W-:Y:S01]  /*0110*/  HFMA2 R5, -RZ, RZ, 1.9609375, -23600 ;  /* 0x3fd8f5c3ff057431 */ /* 0x000fe200000001ff */
[----:B------:R-:W-:-:S07]  /*0120*/  MOV R8, 0x140 ;  /* 0x0000014000087802 */ /* 0x000fce0000000f00 */
[----:B------:R-:W-:Y:S05]  /*0130*/  CALL.REL.NOINC `($__internal_0_$__cuda_sm3x_div_rn_noftz_f32_slowpath) ;  /* 0x00000018009c7944 */ /* 0x000fea0003c00000 */
[----:B------:R-:W-:-:S07]  /*0140*/  MOV R3, R5 ;  /* 0x0000000500037202 */ /* 0x000fce0000000f00 */
.L_x_1:
[----:B------:R-:W-:Y:S01]  /*0150*/  HFMA2 R5, -RZ, RZ, 0.96630859375, -0.0022525787353515625 ;  /* 0x3bbb989dff057431 */ /* 0x000fe200000001ff */
[----:B------:R-:W-:Y:S01]  /*0160*/  MOV R6, 0x437c0000 ;  /* 0x437c000000067802 */ /* 0x000fe20000000f00 */
[----:B------:R-:W-:-:S03]  /*0170*/  FMUL R4, R3, -2 ;  /* 0xc000000003047820 */ /* 0x000fc60000400000 */
[-C--:B------:R-:W-:Y:S01]  /*0180*/  FFMA.SAT R0, R3, -R5.reuse, 0.5 ;  /* 0x3f00000003007423 */ /* 0x080fe20000002805 */
[----:B------:R-:W-:-:S03]  /*0190*/  FFMA.SAT R5, R4, R5, 0.5 ;  /* 0x3f00000004057423 */ /* 0x000fc60000002005 */
[-C--:B------:R-:W-:Y:S01]  /*01a0*/  FFMA.RM R0, R0, R6.reuse, 12582913 ;  /* 0x4b40000100007423 */ /* 0x080fe20000004006 */
[----:B------:R-:W-:-:S03]  /*01b0*/  FFMA.RM R6, R5, R6, 12582913 ;  /* 0x4b40000105067423 */ /* 0x000fc60000004006 */
[----:B------:R-:W-:Y:S01]  /*01c0*/  FADD R2, R0, -12583039 ;  /* 0xcb40007f00027421 */ /* 0x000fe20000000000 */
[----:B------:R-:W-:-:S03]  /*01d0*/  FADD R5, R6, -12583039 ;  /* 0xcb40007f06057421 */ /* 0x000fc60000000000 */
[----:B------:R-:W-:Y:S01]  /*01e0*/  FFMA R2, R3, -1.4426950216293334961, -R2 ;  /* 0xbfb8aa3b03027823 */ /* 0x000fe20000000802 */
[----:B------:R-:W-:-:S03]  /*01f0*/  FFMA R7, R4, 1.4426950216293334961, -R5 ;  /* 0x3fb8aa3b04077823 */ /* 0x000fc60000000805 */
[----:B------:R-:W-:Y:S01]  /*0200*/  FFMA R2, R3, -1.925963033500011079e-08, R2 ;  /* 0xb2a5706003027823 */ /* 0x000fe20000000002 */
[----:B------:R-:W-:Y:S01]  /*0210*/  FFMA R7, R4, 1.925963033500011079e-08, R7 ;  /* 0x32a5706004077823 */ /* 0x000fe20000000007 */
[----:B------:R-:W-:Y:S02]  /*0220*/  SHF.L.U32 R4, R0, 0x17, RZ ;  /* 0x0000001700047819 */ /* 0x000fe400000006ff */
[----:B------:R-:W0:Y:S01]  /*0230*/  MUFU.EX2 R5, R2 ;  /* 0x0000000200057308 */ /* 0x000e220000000800 */
[----:B------:R-:W-:-:S07]  /*0240*/  SHF.L.U32 R0, R6, 0x17, RZ ;  /* 0x0000001706007819 */ /* 0x000fce00000006ff */
[----:B------:R-:W1:Y:S01]  /*0250*/  MUFU.EX2 R7, R7 ;  /* 0x0000000700077308 */ /* 0x000e620000000800 */
[----:B0-----:R-:W-:Y:S01]  /*0260*/  FMUL R4, R4, R5 ;  /* 0x0000000504047220 */ /* 0x001fe20000400000 */
[----:B------:R-:W-:-:S03]  /*0270*/  FADD R5, R3, R3 ;  /* 0x0000000303057221 */ /* 0x000fc60000000000 */
[C---:B------:R-:W-:Y:S01]  /*0280*/  FMUL R2, R4.reuse, -2 ;  /* 0xc000000004027820 */ /* 0x040fe20000400000 */
[----:B------:R-:W-:Y:S01]  /*0290*/  FFMA R5, R4, R5, 1 ;  /* 0x3f80000004057423 */ /* 0x000fe20000000005 */
[----:B-1----:R-:W-:-:S04]  /*02a0*/  FMUL R0, R0, R7 ;  /* 0x0000000700007220 */ /* 0x002fc80000400000 */
[----:B------:R-:W-:Y:S01]  /*02b0*/  FADD R8, -R0, R5 ;  /* 0x0000000500087221 */ /* 0x000fe20000000100 */
[----:B------:R-:W-:-:S03]  /*02c0*/  FADD R5, -R4, 1 ;  /* 0x3f80000004057421 */ /* 0x000fc60000000100 */
[----:B------:R-:W0:Y:S01]  /*02d0*/  MUFU.RCP R6, R8 ;  /* 0x0000000800067308 */ /* 0x000e220000001000 */
[----:B------:R-:W-:-:S07]  /*02e0*/  FMUL R5, R5, R5 ;  /* 0x0000000505057220 */ /* 0x000fce0000400000 */
[----:B------:R-:W1:Y:S01]  /*02f0*/  FCHK P0, R5, R8 ;  /* 0x0000000805007302 */ /* 0x000e620000000000 */
[----:B0-----:R-:W-:-:S04]  /*0300*/  FFMA R9, -R8, R6, 1 ;  /* 0x3f80000008097423 */ /* 0x001fc80000000106 */
[----:B------:R-:W-:-:S04]  /*0310*/  FFMA R6, R6, R9, R6 ;  /* 0x0000000906067223 */ /* 0x000fc80000000006 */
[----:B------:R-:W-:-:S04]  /*0320*/  FFMA R7, R5, R6, RZ ;  /* 0x0000000605077223 */ /* 0x000fc800000000ff */
[----:B------:R-:W-:-:S04]  /*0330*/  FFMA R22, -R8, R7, R5 ;  /* 0x0000000708167223 */ /* 0x000fc80000000105 */
[----:B------:R-:W-:Y:S01]  /*0340*/  FFMA R22, R6, R22, R7 ;  /* 0x0000001606167223 */ /* 0x000fe20000000007 */
[----:B-1----:R-:W-:Y:S06]  /*0350*/  @!P0 BRA `(.L_x_2) ;  /* 0x0000000000108947 */ /* 0x002fec0003800000 */
[----:B------:R-:W-:Y:S02]  /*0360*/  MOV R6, R8 ;  /* 0x0000000800067202 */ /* 0x000fe40000000f00 */
[----:B------:R-:W-:-:S07]  /*0370*/  MOV R8, 0x390 ;  /* 0x0000039000087802 */ /* 0x000fce0000000f00 */
[----:B------:R-:W-:Y:S05]  /*0380*/  CALL.REL.NOINC `($__internal_0_$__cuda_sm3x_div_rn_noftz_f32_slowpath) ;  /* 0x0000001800087944 */ /* 0x000fea0003c00000 */
[----:B------:R-:W-:-:S07]  /*0390*/  MOV R22, R5 ;  /* 0x0000000500167202 */ /* 0x000fce0000000f00 */
.L_x_2:
[----:B------:R-:W-:-:S04]  /*03a0*/  FADD R5, R2, 1 ;  /* 0x3f80000002057421 */ /* 0x000fc80000000000 */
[----:B------:R-:W-:Y:S01]  /*03b0*/  FADD R6, R0, R5 ;  /* 0x0000000500067221 */ /* 0x000fe20000000000 */
[C---:B------:R-:W-:Y:S01]  /*03c0*/  FADD R5, R3.reuse, -1 ;  /* 0xbf80000003057421 */ /* 0x040fe20000000000 */
[----:B------:R-:W-:Y:S02]  /*03d0*/  FADD R3, R3, 1 ;  /* 0x3f80000003037421 */ /* 0x000fe40000000000 */
[----:B------:R-:W0:Y:S01]  /*03e0*/  MUFU.RCP R7, R6 ;  /* 0x0000000600077308 */ /* 0x000e220000001000 */
[-C--:B------:R-:W-:Y:S01]  /*03f0*/  FMUL R5, R5, R22.reuse ;  /* 0x0000001605057220 */ /* 0x080fe20000400000 */
[----:B------:R-:W-:-:S03]  /*0400*/  FMUL R3, R3, R22 ;  /* 0x0000001603037220 */ /* 0x000fc60000400000 */
[C---:B------:R-:W-:Y:S01]  /*0410*/  FMUL R9, R4.reuse, R5 ;  /* 0x0000000504097220 */ /* 0x040fe20000400000 */
[----:B------:R-:W-:Y:S01]  /*0420*/  FMUL R3, R4, R3 ;  /* 0x0000000304037220 */ /* 0x000fe20000400000 */
[----:B------:R-:W-:Y:S02]  /*0430*/  FMUL R4, R0, -R22 ;  /* 0x8000001600047220 */ /* 0x000fe40000400000 */
[----:B------:R-:W-:-:S04]  /*0440*/  FADD R5, R9, R22 ;  /* 0x0000001609057221 */ /* 0x000fc80000000000 */
[----:B------:R-:W1:Y:S01]  /*0450*/  FCHK P0, R5, R6 ;  /* 0x0000000605007302 */ /* 0x000e620000000000 */
[----:B0-----:R-:W-:-:S04]  /*0460*/  FFMA R8, -R6, R7, 1 ;  /* 0x3f80000006087423 */ /* 0x001fc80000000107 */
[----:B------:R-:W-:-:S04]  /*0470*/  FFMA R8, R7, R8, R7 ;  /* 0x0000000807087223 */ /* 0x000fc80000000007 */
[----:B------:R-:W-:-:S04]  /*0480*/  FFMA R23, R5, R8, RZ ;  /* 0x0000000805177223 */ /* 0x000fc800000000ff */
[----:B------:R-:W-:-:S04]  /*0490*/  FFMA R7, -R6, R23, R5 ;  /* 0x0000001706077223 */ /* 0x000fc80000000105 */
[----:B------:R-:W-:Y:S01]  /*04a0*/  FFMA R23, R8, R7, R23 ;  /* 0x0000000708177223 */ /* 0x000fe20000000017 */
[----:B-1----:R-:W-:Y:S06]  /*04b0*/  @!P0 BRA `(.L_x_3) ;  /* 0x00000000000c8947 */ /* 0x002fec0003800000 */
[----:B------:R-:W-:-:S07]  /*04c0*/  MOV R8, 0x4e0 ;  /* 0x000004e000087802 */ /* 0x000fce0000000f00 */
[----:B------:R-:W-:Y:S05]  /*04d0*/  CALL.REL.NOINC `($__internal_0_$__cuda_sm3x_div_rn_noftz_f32_slowpath) ;  /* 0x0000001400b47944 */ /* 0x000fea0003c00000 */
[----:B------:R-:W-:-:S07]  /*04e0*/  MOV R23, R5 ;  /* 0x0000000500177202 */ /* 0x000fce0000000f00 */
.L_x_3:
[----:B------:R-:W0:Y:S01]  /*04f0*/  MUFU.RCP R5, R6 ;  /* 0x0000000600057308 */ /* 0x000e220000001000 */
[----:B------:R-:W-:-:S07]  /*0500*/  FADD R7, R3, R4 ;  /* 0x0000000403077221 */ /* 0x000fce0000000000 */
        /* <DEDUP_REMOVED lines=11> */
.L_x_4:
[----:B------:R-:W0:Y:S02]  /*05c0*/  LDC R5, c[0x0][0x390] ;  /* 0x0000e400ff057b82 */ /* 0x000e240000000800 */
[----:B0-----:R-:W-:-:S13]  /*05d0*/  ISETP.GE.U32.AND P0, PT, R10, R5, PT ;  /* 0x000000050a00720c */ /* 0x001fda0003f06070 */
[----:B------:R-:W-:Y:S05]  /*05e0*/  @P0 EXIT ;  /* 0x000000000000094d */ /* 0x000fea0003800000 */
[----:B------:R-:W0:Y:S01]  /*05f0*/  LDC R6, c[0x0][0x394] ;  /* 0x0000e500ff067b82 */ /* 0x000e220000000800 */
[----:B------:R-:W-:Y:S01]  /*0600*/  SHF.L.U32 R7, R10, 0x2, RZ ;  /* 0x000000020a077819 */ /* 0x000fe200000006ff */
[----:B------:R-:W1:Y:S06]  /*0610*/  LDCU.64 UR4, c[0x0][0x358] ;  /* 0x00006b00ff0477ac */ /* 0x000e6c0008000a00 */
[----:B------:R-:W2:Y:S08]  /*0620*/  LDC.64 R12, c[0x0][0x380] ;  /* 0x0000e000ff0c7b82 */ /* 0x000eb00000000a00 */
[----:B------:R-:W3:Y:S01]  /*0630*/  LDC.64 R14, c[0x0][0x388] ;  /* 0x0000e200ff0e7b82 */ /* 0x000ee20000000a00 */
[----:B0-----:R-:W-:Y:S01]  /*0640*/  ISETP.GE.AND P0, PT, R6, 0x1, PT ;  /* 0x000000010600780c */ /* 0x001fe20003f06270 */
[----:B--2---:R-:W-:Y:S01]  /*0650*/  IMAD.WIDE.U32 R12, R7, 0x4, R12 ;  /* 0x00000004070c7825 */ /* 0x004fe200078e000c */
[----:B------:R-:W-:-:S03]  /*0660*/  SHF.L.U32 R7, R5, 0x2, RZ ;  /* 0x0000000205077819 */ /* 0x000fc600000006ff */
[----:B---3--:R-:W-:-:S08]  /*0670*/  IMAD.WIDE.U32 R10, R10, 0x4, R14 ;  /* 0x000000040a0a7825 */ /* 0x008fd000078e000e */
[----:B-1----:R-:W-:Y:S05]  /*0680*/  @!P0 BRA `(.L_x_5) ;  /* 0x0000000800508947 */ /* 0x002fea0003800000 */
[----:B------:R-:W2:Y:S01]  /*0690*/  LDG.E R24, desc[UR4][R12.64] ;  /* 0x000000040c187981 */ /* 0x000ea2000c1e1900 */
[C---:B------:R-:W-:Y:S02]  /*06a0*/  ISETP.GE.U32.AND P1, PT, R6.reuse, 0x8, PT ;  /* 0x000000080600780c */ /* 0x040fe40003f26070 */
[----:B------:R-:W-:Y:S01]  /*06b0*/  LOP3.LUT R25, R6, 0x7, RZ, 0xc0, !PT ;  /* 0x0000000706197812 */ /* 0x000fe200078ec0ff */
[----:B--2---:R-:W-:-:S05]  /*06c0*/  FMUL R23, R24, R23 ;  /* 0x0000001718177220 */ /* 0x004fca0000400000 */
[----:B------:R-:W-:-:S05]  /*06d0*/  MOV R27, R23 ;  /* 0x00000017001b7202 */ /* 0x000fca0000000f00 */
[----:B------:R-:W-:Y:S05]  /*06e0*/  @!P1 BRA `(.L_x_6) ;  /* 0x0000000400309947 */ /* 0x000fea0003800000 */
[----:B------:R-:W-:Y:S02]  /*06f0*/  LOP3.LUT R26, R6, 0x7ffffff8, RZ, 0xc0, !PT ;  /* 0x7ffffff8061a7812 */ /* 0x000fe400078ec0ff */
[----:B------:R-:W-:Y:S02]  /*0700*/  MOV R27, R23 ;  /* 0x00000017001b7202 */ /* 0x000fe40000000f00 */
[----:B------:R-:W-:-:S07]  /*0710*/  IADD3 R26, PT, PT, -R26, RZ, RZ ;  /* 0x000000ff1a1a7210 */ /* 0x000fce0007ffe1ff */
.L_x_7:
[----:B------:R-:W2:Y:S02]  /*0720*/  LDG.E R14, desc[UR4][R12.64] ;  /* 0x000000040c0e7981 */ /* 0x000ea4000c1e1900 */
[----:B--2---:R-:W-:-:S04]  /*0730*/  FMUL R16, R14, R22 ;  /* 0x000000160e107220 */ /* 0x004fc80000400000 */
[----:B------:R-:W-:Y:S01]  /*0740*/  FFMA R15, R9, R24, R16 ;  /* 0x00000018090f7223 */ /* 0x000fe20000000010 */
[----:B------:R-:W-:-:S04]  /*0750*/  IMAD.WIDE R16, R7, 0x4, R12 ;  /* 0x0000000407107825 */ /* 0x000fc800078e020c */
[----:B------:R-:W-:-:S04]  /*0760*/  FFMA R15, -R2, R27, R15 ;  /* 0x0000001b020f7223 */ /* 0x000fc8000000010f */
[----:B------:R-:W-:-:S05]  /*0770*/  FFMA R23, -R0, R23, R15 ;  /* 0x0000001700177223 */ /* 0x000fca000000010f */
[----:B0-----:R0:W-:Y:S04]  /*0780*/  STG.E desc[UR4][R10.64], R23 ;  /* 0x000000170a007986 */ /* 0x0011e8000c101904 */
[----:B------:R-:W2:Y:S02]  /*0790*/  LDG.E R18, desc[UR4][R16.64] ;  /* 0x0000000410127981 */ /* 0x000ea4000c1e1900 */
[----:B--2---:R-:W-:-:S04]  /*07a0*/  FMUL R20, R18, R22 ;  /* 0x0000001612147220 */ /* 0x004fc80000400000 */
[----:B------:R-:W-:Y:S01]  /*07b0*/  FFMA R15, R9, R14, R20 ;  /* 0x0000000e090f7223 */ /* 0x000fe20000000014 */
[----:B------:R-:W-:-:S04]  /*07c0*/  IMAD.WIDE R20, R5, 0x4, R10 ;  /* 0x0000000405147825 */ /* 0x000fc800078e020a */
[----:B------:R-:W-:-:S04]  /*07d0*/  FFMA R15, -R2, R23, R15 ;  /* 0x00000017020f7223 */ /* 0x000fc8000000010f */
[----:B------:R-:W-:Y:S01]  /*07e0*/  FFMA R27, -R0, R27, R15 ;  /* 0x0000001b001b7223 */ /* 0x000fe2000000010f */
[----:B------:R-:W-:-:S04]  /*07f0*/  IMAD.WIDE R14, R7, 0x4, R16 ;  /* 0x00000004070e7825 */ /* 0x000fc800078e0210 */
[----:B------:R1:W-:Y:S04]  /*0800*/  STG.E desc[UR4][R20.64], R27 ;  /* 0x0000001b14007986 */ /* 0x0003e8000c101904 */
[----:B------:R-:W2:Y:S02]  /*0810*/  LDG.E R28, desc[UR4][R14.64] ;  /* 0x000000040e1c7981 */ /* 0x000ea4000c1e1900 */
[----:B--2---:R-:W-:-:S04]  /*0820*/  FMUL R24, R28, R22 ;  /* 0x000000161c187220 */ /* 0x004fc80000400000 */
[----:B------:R-:W-:-:S04]  /*0830*/  FFMA R19, R9, R18, R24 ;  /* 0x0000001209137223 */ /* 0x000fc80000000018 */
[----:B------:R-:W-:Y:S01]  /*0840*/  FFMA R17, -R2, R27, R19 ;  /* 0x0000001b02117223 */ /* 0x000fe20000000113 */
[----:B------:R-:W-:-:S04]  /*0850*/  IMAD.WIDE R18, R5, 0x4, R20 ;  /* 0x0000000405127825 */ /* 0x000fc800078e0214 */
[----:B0-----:R-:W-:Y:S01]  /*0860*/  FFMA R23, -R0, R23, R17 ;  /* 0x0000001700177223 */ /* 0x001fe20000000111 */
[----:B------:R-:W-:-:S04]  /*0870*/  IMAD.WIDE R16, R7, 0x4, R14 ;  /* 0x0000000407107825 */ /* 0x000fc800078e020e */
[----:B------:R0:W-:Y:S04]  /*0880*/  STG.E desc[UR4][R18.64], R23 ;  /* 0x0000001712007986 */ /* 0x0001e8000c101904 */
[----:B------:R-:W2:Y:S01]  /*0890*/  LDG.E R24, desc[UR4][R16.64] ;  /* 0x0000000410187981 */ /* 0x000ea2000c1e1900 */
[----:B-1----:R-:W-:-:S04]  /*08a0*/  IMAD.WIDE R20, R5, 0x4, R18 ;  /* 0x0000000405147825 */ /* 0x002fc800078e0212 */
[----:B------:R-:W-:-:S04]  /*08b0*/  IMAD.WIDE R14, R7, 0x4, R16 ;  /* 0x00000004070e7825 */ /* 0x000fc800078e0210 */
[----:B--2---:R-:W-:-:S04]  /*08c0*/  FMUL R29, R24, R22 ;  /* 0x00000016181d7220 */ /* 0x004fc80000400000 */
[----:B------:R-:W-:-:S04]  /*08d0*/  FFMA R29, R9, R28, R29 ;  /* 0x0000001c091d7223 */ /* 0x000fc8000000001d */
[----:B------:R-:W-:-:S04]  /*08e0*/  FFMA R29, -R2, R23, R29 ;  /* 0x00000017021d7223 */ /* 0x000fc8000000011d */
[----:B------:R-:W-:-:S05]  /*08f0*/  FFMA R27, -R0, R27, R29 ;  /* 0x0000001b001b7223 */ /* 0x000fca000000011d */
[----:B------:R1:W-:Y:S04]  /*0900*/  STG.E desc[UR4][R20.64], R27 ;  /* 0x0000001b14007986 */ /* 0x0003e8000c101904 */
[----:B------:R-:W2:Y:S01]  /*0910*/  LDG.E R28, desc[UR4][R14.64] ;  /* 0x000000040e1c7981 */ /* 0x000ea2000c1e1900 */
[----:B0-----:R-:W-:-:S04]  /*0920*/  IMAD.WIDE R18, R5, 0x4, R20 ;  /* 0x0000000405127825 */ /* 0x001fc800078e0214 */
[----:B------:R-:W-:-:S04]  /*0930*/  IMAD.WIDE R16, R7, 0x4, R14 ;  /* 0x0000000407107825 */ /* 0x000fc800078e020e */
[----:B--2---:R-:W-:-:S04]  /*0940*/  FMUL R29, R28, R22 ;  /* 0x000000161c1d7220 */ /* 0x004fc80000400000 */
[----:B------:R-:W-:-:S04]  /*0950*/  FFMA R29, R9, R24, R29 ;  /* 0x00000018091d7223 */ /* 0x000fc8000000001d */
[----:B------:R-:W-:-:S04]  /*0960*/  FFMA R29, -R2, R27, R29 ;  /* 0x0000001b021d7223 */ /* 0x000fc8000000011d */
[----:B------:R-:W-:-:S05]  /*0970*/  FFMA R23, -R0, R23, R29 ;  /* 0x0000001700177223 */ /* 0x000fca000000011d */
        /* <DEDUP_REMOVED lines=10> */
[----:B------:R-:W-:-:S04]  /*0a20*/  IMAD.WIDE R16, R5, 0x4, R20 ;  /* 0x0000000405107825 */ /* 0x000fc800078e0214 */
[----:B0-----:R-:W-:-:S04]  /*0a30*/  IMAD.WIDE R18, R7, 0x4, R14 ;  /* 0x0000000407127825 */ /* 0x001fc800078e020e */
[----:B--2---:R-:W-:-:S04]  /*0a40*/  FMUL R29, R28, R22 ;  /* 0x000000161c1d7220 */ /* 0x004fc80000400000 */
[----:B------:R-:W-:-:S04]  /*0a50*/  FFMA R29, R9, R24, R29 ;  /* 0x00000018091d7223 */ /* 0x000fc8000000001d */
[----:B------:R-:W-:-:S04]  /*0a60*/  FFMA R29, -R2, R27, R29 ;  /* 0x0000001b021d7223 */ /* 0x000fc8000000011d */
[----:B------:R-:W-:-:S05]  /*0a70*/  FFMA R23, -R0, R23, R29 ;  /* 0x0000001700177223 */ /* 0x000fca000000011d */
[----:B------:R0:W-:Y:S04]  /*0a80*/  STG.E desc[UR4][R16.64], R23 ;  /* 0x0000001710007986 */ /* 0x0001e8000c101904 */
[----:B------:R-:W2:Y:S01]  /*0a90*/  LDG.E R24, desc[UR4][R18.64] ;  /* 0x0000000412187981 */ /* 0x000ea2000c1e1900 */
[----:B------:R-:W-:Y:S01]  /*0aa0*/  IADD3 R26, PT, PT, R26, 0x8, RZ ;  /* 0x000000081a1a7810 */ /* 0x000fe20007ffe0ff */
[C---:B-1----:R-:W-:Y:S01]  /*0ab0*/  IMAD.WIDE R20, R5.reuse, 0x4, R16 ;  /* 0x0000000405147825 */ /* 0x042fe200078e0210 */
[----:B------:R-:W-:Y:S02]  /*0ac0*/  MOV R14, R10 ;  /* 0x0000000a000e7202 */ /* 0x000fe40000000f00 */
[----:B------:R-:W-:Y:S02]  /*0ad0*/  ISETP.NE.AND P1, PT, R26, RZ, PT ;  /* 0x000000ff1a00720c */ /* 0x000fe40003f25270 */
[----:B------:R-:W-:Y:S01]  /*0ae0*/  MOV R15, R11 ;  /* 0x0000000b000f7202 */ /* 0x000fe20000000f00 */
[----:B------:R-:W-:Y:S01]  /*0af0*/  IMAD.WIDE R10, R5, 0x4, R20 ;  /* 0x00000004050a7825 */ /* 0x000fe200078e0214 */
[----:B0-----:R-:W-:-:S02]  /*0b00*/  MOV R16, R12 ;  /* 0x0000000c00107202 */ /* 0x001fc40000000f00 */
[----:B------:R-:W-:Y:S01]  /*0b10*/  MOV R17, R13 ;  /* 0x0000000d00117202 */ /* 0x000fe20000000f00 */
[----:B------:R-:W-:-:S04]  /*0b20*/  IMAD.WIDE R12, R7, 0x4, R18 ;  /* 0x00000004070c7825 */ /* 0x000fc800078e0212 */
[----:B--2---:R-:W-:-:S04]  /*0b30*/  FMUL R29, R24, R22 ;  /* 0x00000016181d7220 */ /* 0x004fc80000400000 */
[----:B------:R-:W-:-:S04]  /*0b40*/  FFMA R29, R9, R28, R29 ;  /* 0x0000001c091d7223 */ /* 0x000fc8000000001d */
[----:B------:R-:W-:-:S04]  /*0b50*/  FFMA R29, -R2, R23, R29 ;  /* 0x00000017021d7223 */ /* 0x000fc8000000011d */
[----:B------:R-:W-:-:S05]  /*0b60*/  FFMA R27, -R0, R27, R29 ;  /* 0x0000001b001b7223 */ /* 0x000fca000000011d */
[----:B------:R0:W-:Y:S01]  /*0b70*/  STG.E desc[UR4][R20.64], R27 ;  /* 0x0000001b14007986 */ /* 0x0001e2000c101904 */
[----:B------:R-:W-:Y:S05]  /*0b80*/  @P1 BRA `(.L_x_7) ;  /* 0xfffffff800e41947 */ /* 0x000fea000383ffff */
[----:B------:R-:W-:-:S04]  /*0b90*/  IMAD.WIDE R12, R7, 0x20, R16 ;  /* 0x00000020070c7825 */ /* 0x000fc800078e0210 */
[----:B------:R-:W-:-:S07]  /*0ba0*/  IMAD.WIDE R10, R5, 0x20, R14 ;  /* 0x00000020050a7825 */ /* 0x000fce00078e020e */
.L_x_6:
[----:B------:R-:W-:-:S13]  /*0bb0*/  ISETP.NE.AND P1, PT, R25, RZ, PT ;  /* 0x000000ff1900720c */ /* 0x000fda0003f25270 */
[----:B------:R-:W-:Y:S05]  /*0bc0*/  @!P1 BRA `(.L_x_5) ;  /* 0x0000000400009947 */ /* 0x000fea0003800000 */
[----:B------:R-:W-:Y:S02]  /*0bd0*/  ISETP.GE.U32.AND P1, PT, R25, 0x4, PT ;  /* 0x000000041900780c */ /* 0x000fe40003f26070 */
[----:B0-----:R-:W-:-:S04]  /*0be0*/  LOP3.LUT R20, R6, 0x3, RZ, 0xc0, !PT ;  /* 0x0000000306147812 */ /* 0x001fc800078ec0ff */
[----:B------:R-:W-:-:S07]  /*0bf0*/  ISETP.NE.AND P2, PT, R20, RZ, PT ;  /* 0x000000ff1400720c */ /* 0x000fce0003f45270 */
[----:B------:R-:W-:Y:S06]  /*0c00*/  @!P1 BRA `(.L_x_8) ;  /* 0x0000000000809947 */ /* 0x000fec0003800000 */
[----:B------:R-:W2:Y:S02]  /*0c10*/  LDG.E R14, desc[UR4][R12.64] ;  /* 0x000000040c0e7981 */ /* 0x000ea4000c1e1900 */
[----:B--2---:R-:W-:-:S04]  /*0c20*/  FMUL R16, R14, R22 ;  /* 0x000000160e107220 */ /* 0x004fc80000400000 */
[----:B------:R-:W-:Y:S01]  /*0c30*/  FFMA R15, R9, R24, R16 ;  /* 0x00000018090f7223 */ /* 0x000fe20000000010 */
[----:B------:R-:W-:-:S04]  /*0c40*/  IMAD.WIDE R16, R7, 0x4, R12 ;  /* 0x0000000407107825 */ /* 0x000fc800078e020c */
[----:B------:R-:W-:-:S04]  /*0c50*/  FFMA R15, -R2, R27, R15 ;  /* 0x0000001b020f7223 */ /* 0x000fc8000000010f */
[----:B------:R-:W-:-:S05]  /*0c60*/  FFMA R23, -R0, R23, R15 ;  /* 0x0000001700177223 */ /* 0x000fca000000010f */
[----:B------:R0:W-:Y:S04]  /*0c70*/  STG.E desc[UR4][R10.64], R23 ;  /* 0x000000170a007986 */ /* 0x0001e8000c101904 */
[----:B------:R-:W2:Y:S01]  /*0c80*/  LDG.E R18, desc[UR4][R16.64] ;  /* 0x0000000410127981 */ /* 0x000ea2000c1e1900 */
[----:B------:R-:W-:-:S04]  /*0c90*/  IMAD.WIDE R12, R5, 0x4, R10 ;  /* 0x00000004050c7825 */ /* 0x000fc800078e020a */
[----:B--2---:R-:W-:-:S04]  /*0ca0*/  FMUL R24, R18, R22 ;  /* 0x0000001612187220 */ /* 0x004fc80000400000 */
[----:B------:R-:W-:-:S04]  /*0cb0*/  FFMA R15, R9, R14, R24 ;  /* 0x0000000e090f7223 */ /* 0x000fc80000000018 */
[----:B------:R-:W-:-:S04]  /*0cc0*/  FFMA R15, -R2, R23, R15 ;  /* 0x00000017020f7223 */ /* 0x000fc8000000010f */
[----:B------:R-:W-:Y:S01]  /*0cd0*/  FFMA R27, -R0, R27, R15 ;  /* 0x0000001b001b7223 */ /* 0x000fe2000000010f */
[----:B------:R-:W-:-:S04]  /*0ce0*/  IMAD.WIDE R14, R7, 0x4, R16 ;  /* 0x00000004070e7825 */ /* 0x000fc800078e0210 */
[----:B------:R1:W-:Y:S04]  /*0cf0*/  STG.E desc[UR4][R12.64], R27 ;  /* 0x0000001b0c007986 */ /* 0x0003e8000c101904 */
[----:B------:R-:W2:Y:S01]  /*0d00*/  LDG.E R21, desc[UR4][R14.64] ;  /* 0x000000040e157981 */ /* 0x000ea2000c1e1900 */
[----:B------:R-:W-:-:S04]  /*0d10*/  IMAD.WIDE R16, R7, 0x4, R14 ;  /* 0x0000000407107825 */ /* 0x000fc800078e020e */
[----:B--2---:R-:W-:-:S04]  /*0d20*/  FMUL R24, R21, R22 ;  /* 0x0000001615187220 */ /* 0x004fc80000400000 */
[----:B0-----:R-:W-:Y:S01]  /*0d30*/  FFMA R11, R9, R18, R24 ;  /* 0x00000012090b7223 */ /* 0x001fe20000000018 */
[----:B------:R-:W-:-:S04]  /*0d40*/  IMAD.WIDE R18, R5, 0x4, R12 ;  /* 0x0000000405127825 */ /* 0x000fc800078e020c */
[----:B------:R-:W-:-:S04]  /*0d50*/  FFMA R11, -R2, R27, R11 ;  /* 0x0000001b020b7223 */ /* 0x000fc8000000010b */
[----:B------:R-:W-:-:S05]  /*0d60*/  FFMA R23, -R0, R23, R11 ;  /* 0x0000001700177223 */ /* 0x000fca000000010b */
[----:B------:R0:W-:Y:S04]  /*0d70*/  STG.E desc[UR4][R18.64], R23 ;  /* 0x0000001712007986 */ /* 0x0001e8000c101904 */
[----:B------:R-:W2:Y:S01]  /*0d80*/  LDG.E R24, desc[UR4][R16.64] ;  /* 0x0000000410187981 */ /* 0x000ea2000c1e1900 */
[----:B------:R-:W-:-:S04]  /*0d90*/  IMAD.WIDE R14, R5, 0x4, R18 ;  /* 0x00000004050e7825 */ /* 0x000fc800078e0212 */
[----:B-1----:R-:W-:-:S04]  /*0da0*/  IMAD.WIDE R12, R7, 0x4, R16 ;  /* 0x00000004070c7825 */ /* 0x002fc800078e0210 */
[----:B--2---:R-:W-:-:S04]  /*0db0*/  FMUL R10, R24, R22 ;  /* 0x00000016180a7220 */ /* 0x004fc80000400000 */
[----:B------:R-:W-:Y:S01]  /*0dc0*/  FFMA R21, R9, R21, R10 ;  /* 0x0000001509157223 */ /* 0x000fe2000000000a */
[----:B------:R-:W-:-:S04]  /*0dd0*/  IMAD.WIDE R10, R5, 0x4, R14 ;  /* 0x00000004050a7825 */ /* 0x000fc800078e020e */
[----:B------:R-:W-:-:S04]  /*0de0*/  FFMA R21, -R2, R23, R21 ;  /* 0x0000001702157223 */ /* 0x000fc80000000115 */
[----:B------:R-:W-:-:S05]  /*0df0*/  FFMA R27, -R0, R27, R21 ;  /* 0x0000001b001b7223 */ /* 0x000fca0000000115 */
[----:B------:R0:W-:Y:S02]  /*0e00*/  STG.E desc[UR4][R14.64], R27 ;  /* 0x0000001b0e007986 */ /* 0x0001e4000c101904 */
.L_x_8:
[----:B------:R-:W-:Y:S05]  /*0e10*/  @!P2 BRA `(.L_x_5) ;  /* 0x00000000006ca947 */ /* 0x000fea0003800000 */
[----:B------:R-:W-:-:S13]  /*0e20*/  ISETP.NE.AND P1, PT, R20, 0x1, PT ;  /* 0x000000011400780c */ /* 0x000fda0003f25270 */
[----:B0-----:R-:W2:Y:S02]  /*0e30*/  @P1 LDG.E R14, desc[UR4][R12.64] ;  /* 0x000000040c0e1981 */ /* 0x001ea4000c1e1900 */
[----:B--2---:R-:W-:-:S04]  /*0e40*/  @P1 FMUL R16, R14, R22 ;  /* 0x000000160e101220 */ /* 0x004fc80000400000 */
[----:B------:R-:W-:Y:S01]  /*0e50*/  @P1 FFMA R15, R9, R24, R16 ;  /* 0x00000018090f1223 */ /* 0x000fe20000000010 */
[----:B------:R-:W-:-:S04]  /*0e60*/  @P1 IMAD.WIDE R16, R7, 0x4, R12 ;  /* 0x0000000407101825 */ /* 0x000fc800078e020c */
[----:B------:R-:W-:-:S04]  /*0e70*/  @P1 FFMA R15, -R2, R27, R15 ;  /* 0x0000001b020f1223 */ /* 0x000fc8000000010f */
[----:B------:R-:W-:-:S05]  /*0e80*/  @P1 FFMA R23, -R0, R23, R15 ;  /* 0x0000001700171223 */ /* 0x000fca000000010f */
[----:B------:R0:W-:Y:S04]  /*0e90*/  @P1 STG.E desc[UR4][R10.64], R23 ;  /* 0x000000170a001986 */ /* 0x0001e8000c101904 */
[----:B------:R-:W2:Y:S01]  /*0ea0*/  @P1 LDG.E R24, desc[UR4][R16.64] ;  /* 0x0000000410181981 */ /* 0x000ea2000c1e1900 */
[----:B------:R-:W-:Y:S01]  /*0eb0*/  LOP3.LUT R19, R6, 0x1, RZ, 0xc0, !PT ;  /* 0x0000000106137812 */ /* 0x000fe200078ec0ff */
[----:B------:R-:W-:-:S03]  /*0ec0*/  @P1 IMAD.WIDE R12, R7, 0x4, R16 ;  /* 0x00000004070c1825 */ /* 0x000fc600078e0210 */
[----:B------:R-:W-:Y:S01]  /*0ed0*/  ISETP.NE.U32.AND P2, PT, R19, 0x1, PT ;  /* 0x000000011300780c */ /* 0x000fe20003f45070 */
[----:B--2---:R-:W-:-:S04]  /*0ee0*/  @P1 FMUL R18, R24, R22 ;  /* 0x0000001618121220 */ /* 0x004fc80000400000 */
[----:B------:R-:W-:-:S04]  /*0ef0*/  @P1 FFMA R15, R9, R14, R18 ;  /* 0x0000000e090f1223 */ /* 0x000fc80000000012 */
[----:B------:R-:W-:Y:S01]  /*0f00*/  @P1 FFMA R19, -R2, R23, R15 ;  /* 0x0000001702131223 */ /* 0x000fe2000000010f */
[----:B------:R-:W-:-:S04]  /*0f10*/  @P1 IMAD.WIDE R14, R5, 0x4, R10 ;  /* 0x00000004050e1825 */ /* 0x000fc800078e020a */
[----:B------:R-:W-:-:S05]  /*0f20*/  @P1 FFMA R27, -R0, R27, R19 ;  /* 0x0000001b001b1223 */ /* 0x000fca0000000113 */
[----:B------:R-:W-:Y:S04]  /*0f30*/  @P1 STG.E desc[UR4][R14.64], R27 ;  /* 0x0000001b0e001986 */ /* 0x000fe8000c101904 */
[----:B------:R1:W2:Y:S01]  /*0f40*/  @!P2 LDG.E R19, desc[UR4][R12.64] ;  /* 0x000000040c13a981 */ /* 0x0002a2000c1e1900 */
[----:B0-----:R-:W-:-:S04]  /*0f50*/  @P1 IMAD.WIDE R10, R5, 0x4, R14 ;  /* 0x00000004050a1825 */ /* 0x001fc800078e020e */
[----:B-1----:R-:W-:-:S04]  /*0f60*/  @!P2 IMAD.WIDE R12, R7, 0x4, R12 ;  /* 0x00000004070ca825 */ /* 0x002fc800078e020c */
[----:B--2---:R-:W-:-:S04]  /*0f70*/  @!P2 FMUL R22, R19, R22 ;  /* 0x000000161316a220 */ /* 0x004fc80000400000 */
[----:B------:R-:W-:-:S04]  /*0f80*/  @!P2 FFMA R9, R9, R24, R22 ;  /* 0x000000180909a223 */ /* 0x000fc80000000016 */
[----:B------:R-:W-:-:S04]  /*0f90*/  @!P2 FFMA R9, -R2, R27, R9 ;  /* 0x0000001b0209a223 */ /* 0x000fc80000000109 */
[----:B------:R-:W-:-:S05]  /*0fa0*/  @!P2 FFMA R9, -R0, R23, R9 ;  /* 0x000000170009a223 */ /* 0x000fca0000000109 */
[----:B------:R0:W-:Y:S02]  /*0fb0*/  @!P2 STG.E desc[UR4][R10.64], R9 ;  /* 0x000000090a00a986 */ /* 0x0001e4000c101904 */
[----:B0-----:R-:W-:-:S07]  /*0fc0*/  @!P2 IMAD.WIDE R10, R5, 0x4, R10 ;  /* 0x00000004050aa825 */ /* 0x001fce00078e020a */
.L_x_5:
[----:B------:R-:W-:Y:S01]  /*0fd0*/  IADD3 R7, PT, PT, -R7, RZ, RZ ;  /* 0x000000ff07077210 */ /* 0x000fe20007ffe1ff */
[----:B------:R-:W-:Y:S06]  /*0fe0*/  @!P0 EXIT ;  /* 0x000000000000894d */ /* 0x000fec0003800000 */
[----:B------:R-:W-:-:S05]  /*0ff0*/  IMAD.WIDE R12, R7, 0x4, R12 ;  /* 0x00000004070c7825 */ /* 0x000fca00078e020c */
[----:B------:R-:W0:Y:S01]  /*1000*/  LDG.E R25, desc[UR4][R12.64] ;  /* 0x000000040c197981 */ /* 0x000e22000c1e1900 */
[C---:B------:R-:W-:Y:S01]  /*1010*/  ISETP.GE.U32.AND P0, PT, R6.reuse, 0x8, PT ;  /* 0x000000080600780c */ /* 0x040fe20003f06070 */
[----:B0-----:R-:W-:Y:S01]  /*1020*/  FMUL R23, R25, R8 ;  /* 0x0000000819177220 */ /* 0x001fe20000400000 */
[----:B------:R-:W-:Y:S02]  /*1030*/  LOP3.LUT R8, R6, 0x7, RZ, 0xc0, !PT ;  /* 0x0000000706087812 */ /* 0x000fe400078ec0ff */
[----:B------:R-:W-:Y:S02]  /*1040*/  MOV R26, R25 ;  /* 0x00000019001a7202 */ /* 0x000fe40000000f00 */
[----:B------:R-:W-:-:S07]  /*1050*/  MOV R27, R23 ;  /* 0x00000017001b7202 */ /* 0x000fce0000000f00 */
[----:B------:R-:W-:Y:S05]  /*1060*/  @!P0 BRA `(.L_x_9) ;  /* 0x0000000400808947 */ /* 0x000fea0003800000 */
[----:B------:R-:W-:Y:S02]  /*1070*/  LOP3.LUT R22, R6, 0x7ffffff8, RZ, 0xc0, !PT ;  /* 0x7ffffff806167812 */ /* 0x000fe400078ec0ff */
[----:B------:R-:W-:Y:S02]  /*1080*/  IADD3 R9, PT, PT, -R5, RZ, RZ ;  /* 0x000000ff05097210 */ /* 0x000fe40007ffe1ff */
[----:B------:R-:W-:Y:S02]  /*1090*/  MOV R27, R23 ;  /* 0x00000017001b7202 */ /* 0x000fe40000000f00 */
[----:B------:R-:W-:Y:S02]  /*10a0*/  MOV R26, R25 ;  /* 0x00000019001a7202 */ /* 0x000fe40000000f00 */
[----:B------:R-:W-:-:S07]  /*10b0*/  IADD3 R22, PT, PT, -R22, RZ, RZ ;  /* 0x000000ff16167210 */ /* 0x000fce0007ffe1ff */
.L_x_10:
[----:B------:R-:W-:-:S04]  /*10c0*/  IMAD.WIDE R16, R9, 0x4, R10 ;  /* 0x0000000409107825 */ /* 0x000fc800078e020a */
[----:B------:R-:W-:Y:S01]  /*10d0*/  FMUL R14, R4, R25 ;  /* 0x00000019040e7220 */ /* 0x000fe20000400000 */
[----:B-1----:R-:W2:Y:S04]  /*10e0*/  LDG.E R21, desc[UR4][R12.64] ;  /* 0x000000040c157981 */ /* 0x002ea8000c1e1900 */
[----:B------:R-:W3:Y:S01]  /*10f0*/  LDG.E R18, desc[UR4][R16.64] ;  /* 0x0000000410127981 */ /* 0x000ee2000c1e1900 */
[----:B-----5:R-:W-:-:S04]  /*1100*/  FFMA R15, R3, R26, R14 ;  /* 0x0000001a030f7223 */ /* 0x020fc8000000000e */
[----:B------:R-:W-:-:S04]  /*1110*/  FFMA R15, -R2, R27, R15 ;  /* 0x0000001b020f7223 */ /* 0x000fc8000000010f */
[----:B------:R-:W-:Y:S01]  /*1120*/  FFMA R23, -R0, R23, R15 ;  /* 0x0000001700177223 */ /* 0x000fe2000000010f */
[----:B------:R-:W-:-:S04]  /*1130*/  IMAD.WIDE R14, R9, 0x4, R16 ;  /* 0x00000004090e7825 */ /* 0x000fc800078e0210 */
[----:B---3--:R-:W-:-:S05]  /*1140*/  FADD R25, R23, R18 ;  /* 0x0000001217197221 */ /* 0x008fca0000000000 */
[----:B------:R0:W-:Y:S04]  /*1150*/  STG.E desc[UR4][R16.64], R25 ;  /* 0x0000001910007986 */ /* 0x0001e8000c101904 */
[----:B------:R-:W3:Y:S01]  /*1160*/  LDG.E R18, desc[UR4][R14.64] ;  /* 0x000000040e127981 */ /* 0x000ee2000c1e1900 */
[----:B------:R-:W-:-:S04]  /*1170*/  FMUL R26, R4, R26 ;  /* 0x0000001a041a7220 */ /* 0x000fc80000400000 */
[----:B--2---:R-:W-:Y:S01]  /*1180*/  FFMA R19, R3, R21, R26 ;  /* 0x0000001503137223 */ /* 0x004fe2000000001a */
[----:B0-----:R-:W-:-:S04]  /*1190*/  IMAD.WIDE R16, R7, 0x4, R12 ;  /* 0x0000000407107825 */ /* 0x001fc800078e020c */
[----:B------:R-:W-:Y:S01]  /*11a0*/  FFMA R19, -R2, R23, R19 ;  /* 0x0000001702137223 */ /* 0x000fe20000000113 */
[----:B------:R-:W2:Y:S03]  /*11b0*/  LDG.E R20, desc[UR4][R16.64] ;  /* 0x0000000410147981 */ /* 0x000ea6000c1e1900 */
[----:B------:R-:W-:-:S04]  /*11c0*/  FFMA R29, -R0, R27, R19 ;  /* 0x0000001b001d7223 */ /* 0x000fc80000000113 */
[----:B---3--:R-:W-:Y:S01]  /*11d0*/  FADD R28, R29, R18 ;  /* 0x000000121d1c7221 */ /* 0x008fe20000000000 */
[----:B------:R-:W-:-:S04]  /*11e0*/  IMAD.WIDE R18, R9, 0x4, R14 ;  /* 0x0000000409127825 */ /* 0x000fc800078e020e */
[----:B------:R0:W-:Y:S04]  /*11f0*/  STG.E desc[UR4][R14.64], R28 ;  /* 0x0000001c0e007986 */ /* 0x0001e8000c101904 */
[----:B------:R-:W3:Y:S01]  /*1200*/  LDG.E R24, desc[UR4][R18.64] ;  /* 0x0000000412187981 */ /* 0x000ee2000c1e1900 */
[----:B------:R-:W-:-:S04]  /*1210*/  FMUL R26, R4, R21 ;  /* 0x00000015041a7220 */ /* 0x000fc80000400000 */
[----:B--2---:R-:W-:Y:S01]  /*1220*/  FFMA R21, R3, R20, R26 ;  /* 0x0000001403157223 */ /* 0x004fe2000000001a */
[----:B------:R-:W-:-:S04]  /*1230*/  IMAD.WIDE R26, R7, 0x4, R16 ;  /* 0x00000004071a7825 */ /* 0x000fc800078e0210 */
[----:B------:R-:W-:Y:S01]  /*1240*/  FFMA R21, -R2, R29, R21 ;  /* 0x0000001d02157223 */ /* 0x000fe20000000115 */
[----:B0-----:R-:W2:Y:S03]  /*1250*/  LDG.E R14, desc[UR4][R26.64] ;  /* 0x000000041a0e7981 */ /* 0x001ea6000c1e1900 */
        /* <DEDUP_REMOVED lines=9> */
[----:B------:R-:W2:Y:S03]  /*12f0*/  LDG.E R28, desc[UR4][R20.64] ;  /* 0x00000004141c7981 */ /* 0x000ea6000c1e1900 */
[----:B------:R-:W-:-:S04]  /*1300*/  FFMA R27, -R0, R29, R17 ;  /* 0x0000001d001b7223 */ /* 0x000fc80000000111 */
[----:B---3--:R-:W-:Y:S01]  /*1310*/  FADD R29, R27, R16 ;  /* 0x000000101b1d7221 */ /* 0x008fe20000000000 */
[----:B------:R-:W-:-:S04]  /*1320*/  IMAD.WIDE R16, R9, 0x4, R24 ;  /* 0x0000000409107825 */ /* 0x000fc800078e0218 */
[----:B------:R1:W-:Y:S04]  /*1330*/  STG.E desc[UR4][R24.64], R29 ;  /* 0x0000001d18007986 */ /* 0x0003e8000c101904 */
[----:B0-----:R-:W3:Y:S01]  /*1340*/  LDG.E R18, desc[UR4][R16.64] ;  /* 0x0000000410127981 */ /* 0x001ee2000c1e1900 */
[----:B------:R-:W-:-:S04]  /*1350*/  FMUL R14, R4, R14 ;  /* 0x0000000e040e7220 */ /* 0x000fc80000400000 */
[----:B--2---:R-:W-:Y:S01]  /*1360*/  FFMA R19, R3, R28, R14 ;  /* 0x0000001c03137223 */ /* 0x004fe2000000000e */
[----:B------:R-:W-:-:S04]  /*1370*/  IMAD.WIDE R14, R7, 0x4, R20 ;  /* 0x00000004070e7825 */ /* 0x000fc800078e0214 */
[----:B------:R-:W-:Y:S01]  /*1380*/  FFMA R19, -R2, R27, R19 ;  /* 0x0000001b02137223 */ /* 0x000fe20000000113 */
[----:B------:R-:W2:Y:S03]  /*1390*/  LDG.E R26, desc[UR4][R14.64] ;  /* 0x000000040e1a7981 */ /* 0x000ea6000c1e1900 */
[----:B------:R-:W-:Y:S01]  /*13a0*/  FFMA R23, -R0, R23, R19 ;  /* 0x0000001700177223 */ /* 0x000fe20000000113 */
[----:B------:R-:W-:-:S04]  /*13b0*/  IMAD.WIDE R20, R9, 0x4, R16 ;  /* 0x0000000409147825 */ /* 0x000fc800078e0210 */
[----:B---3--:R-:W-:-:S05]  /*13c0*/  FADD R19, R23, R18 ;  /* 0x0000001217137221 */ /* 0x008fca0000000000 */
[----:B------:R0:W-:Y:S04]  /*13d0*/  STG.E desc[UR4][R16.64], R19 ;  /* 0x0000001310007986 */ /* 0x0001e8000c101904 */
[----:B-1----:R-:W3:Y:S01]  /*13e0*/  LDG.E R25, desc[UR4][R20.64] ;  /* 0x0000000414197981 */ /* 0x002ee2000c1e1900 */
[----:B------:R-:W-:-:S04]  /*13f0*/  FMUL R28, R4, R28 ;  /* 0x0000001c041c7220 */ /* 0x000fc80000400000 */
[----:B--2---:R-:W-:Y:S01]  /*1400*/  FFMA R29, R3, R26, R28 ;  /* 0x0000001a031d7223 */ /* 0x004fe2000000001c */
[----:B0-----:R-:W-:-:S04]  /*1410*/  IMAD.WIDE R18, R7, 0x4, R14 ;  /* 0x0000000407127825 */ /* 0x001fc800078e020e */
[----:B------:R-:W-:Y:S01]  /*1420*/  FFMA R29, -R2, R23, R29 ;  /* 0x00000017021d7223 */ /* 0x000fe2000000011d */
[----:B------:R-:W2:Y:S03]  /*1430*/  LDG.E R24, desc[UR4][R18.64] ;  /* 0x0000000412187981 */ /* 0x000ea6000c1e1900 */
[----:B------:R-:W-:Y:S01]  /*1440*/  FFMA R27, -R0, R27, R29 ;  /* 0x0000001b001b7223 */ /* 0x000fe2000000011d */
[----:B------:R-:W-:-:S04]  /*1450*/  IMAD.WIDE R14, R9, 0x4, R20 ;  /* 0x00000004090e7825 */ /* 0x000fc800078e0214 */
[----:B---3--:R-:W-:-:S05]  /*1460*/  FADD R29, R27, R25 ;  /* 0x000000191b1d7221 */ /* 0x008fca0000000000 */
[----:B------:R0:W-:Y:S04]  /*1470*/  STG.E desc[UR4][R20.64], R29 ;  /* 0x0000001d14007986 */ /* 0x0001e8000c101904 */
[----:B------:R-:W0:Y:S01]  /*1480*/  LDG.E R28, desc[UR4][R14.64] ;  /* 0x000000040e1c7981 */ /* 0x000e22000c1e1900 */
[----:B------:R-:W-:Y:S01]  /*1490*/  FMUL R26, R4, R26 ;  /* 0x0000001a041a7220 */ /* 0x000fe20000400000 */
[----:B------:R-:W-:-:S04]  /*14a0*/  IMAD.WIDE R16, R7, 0x4, R18 ;  /* 0x0000000407107825 */ /* 0x000fc800078e0212 */
[----:B--2---:R-:W-:-:S04]  /*14b0*/  FFMA R25, R3, R24, R26 ;  /* 0x0000001803197223 */ /* 0x004fc8000000001a */
[----:B------:R-:W-:Y:S02]  /*14c0*/  FFMA R26, -R2, R27, R25 ;  /* 0x0000001b021a7223 */ /* 0x000fe40000000119 */
[----:B------:R-:W2:Y:S02]  /*14d0*/  LDG.E R25, desc[UR4][R16.64] ;  /* 0x0000000410197981 */ /* 0x000ea4000c1e1900 */
[----:B------:R-:W-:Y:S01]  /*14e0*/  FFMA R23, -R0, R23, R26 ;  /* 0x0000001700177223 */ /* 0x000fe2000000011a */
[----:B------:R-:W-:-:S04]  /*14f0*/  IMAD.WIDE R18, R9, 0x4, R14 ;  /* 0x0000000409127825 */ /* 0x000fc800078e020e */
[----:B0-----:R-:W-:-:S05]  /*1500*/  FADD R29, R23, R28 ;  /* 0x0000001c171d7221 */ /* 0x001fca0000000000 */
[----:B------:R0:W-:Y:S04]  /*1510*/  STG.E desc[UR4][R14.64], R29 ;  /* 0x0000001d0e007986 */ /* 0x0001e8000c101904 */
[----:B------:R-:W3:Y:S01]  /*1520*/  LDG.E R28, desc[UR4][R18.64] ;  /* 0x00000004121c7981 */ /* 0x000ee2000c1e1900 */
[----:B------:R-:W-:Y:S01]  /*1530*/  FMUL R24, R4, R24 ;  /* 0x0000001804187220 */ /* 0x000fe20000400000 */
[----:B------:R-:W-:-:S03]  /*1540*/  IADD3 R22, PT, PT, R22, 0x8, RZ ;  /* 0x0000000816167810 */ /* 0x000fc60007ffe0ff */
[----:B--2---:R-:W-:Y:S01]  /*1550*/  FFMA R24, R3, R25, R24 ;  /* 0x0000001903187223 */ /* 0x004fe20000000018 */
[----:B------:R-:W-:-:S03]  /*1560*/  ISETP.NE.AND P0, PT, R22, RZ, PT ;  /* 0x000000ff1600720c */ /* 0x000fc60003f05270 */
[----:B------:R-:W-:Y:S01]  /*1570*/  FFMA R24, -R2, R23, R24 ;  /* 0x0000001702187223 */ /* 0x000fe20000000118 */
[----:B------:R-:W-:-:S04]  /*1580*/  IMAD.WIDE R20, R7, 0x4, R16 ;  /* 0x0000000407147825 */ /* 0x000fc800078e0210 */
[----:B------:R-:W-:Y:S01]  /*1590*/  FFMA R27, -R0, R27, R24 ;  /* 0x0000001b001b7223 */ /* 0x000fe20000000118 */
[----:B------:R1:W5:Y:S01]  /*15a0*/  LDG.E R26, desc[UR4][R20.64] ;  /* 0x00000004141a7981 */ /* 0x000362000c1e1900 */
[----:B0-----:R-:W-:Y:S01]  /*15b0*/  IMAD.WIDE R14, R9, 0x20, R10 ;  /* 0x00000020090e7825 */ /* 0x001fe200078e020a */
[----:B------:R-:W-:Y:S02]  /*15c0*/  MOV R16, R12 ;  /* 0x0000000c00107202 */ /* 0x000fe40000000f00 */
[----:B------:R-:W-:Y:S01]  /*15d0*/  MOV R17, R13 ;  /* 0x0000000d00117202 */ /* 0x000fe20000000f00 */
[----:B------:R-:W-:Y:S01]  /*15e0*/  IMAD.WIDE R12, R7, 0x4, R20 ;  /* 0x00000004070c7825 */ /* 0x000fe200078e0214 */
[----:B------:R-:W-:Y:S02]  /*15f0*/  MOV R10, R18 ;  /* 0x00000012000a7202 */ /* 0x000fe40000000f00 */
[----:B------:R-:W-:Y:S01]  /*1600*/  MOV R11, R19 ;  /* 0x00000013000b7202 */ /* 0x000fe20000000f00 */
[----:B---3--:R-:W-:-:S05]  /*1610*/  FADD R28, R27, R28 ;  /* 0x0000001c1b1c7221 */ /* 0x008fca0000000000 */
[----:B------:R1:W-:Y:S01]  /*1620*/  STG.E desc[UR4][R18.64], R28 ;  /* 0x0000001c12007986 */ /* 0x0003e2000c101904 */
[----:B------:R-:W-:Y:S05]  /*1630*/  @P0 BRA `(.L_x_10) ;  /* 0xfffffff800a00947 */ /* 0x000fea000383ffff */
[----:B------:R-:W-:Y:S01]  /*1640*/  IMAD.WIDE R12, R7, 0x20, R16 ;  /* 0x00000020070c7825 */ /* 0x000fe200078e0210 */
[----:B------:R-:W-:Y:S02]  /*1650*/  MOV R10, R14 ;  /* 0x0000000e000a7202 */ /* 0x000fe40000000f00 */
[----:B------:R-:W-:-:S07]  /*1660*/  MOV R11, R15 ;  /* 0x0000000f000b7202 */ /* 0x000fce0000000f00 */
.L_x_9:
[----:B------:R-:W-:-:S13]  /*1670*/  ISETP.NE.AND P0, PT, R8, RZ, PT ;  /* 0x000000ff0800720c */ /* 0x000fda0003f05270 */
[----:B------:R-:W-:Y:S05]  /*1680*/  @!P0 EXIT ;  /* 0x000000000000894d */ /* 0x000fea0003800000 */
[----:B------:R-:W-:Y:S02]  /*1690*/  ISETP.GE.U32.AND P0, PT, R8, 0x4, PT ;  /* 0x000000040800780c */ /* 0x000fe40003f06070 */
[----:B-1----:R-:W-:-:S04]  /*16a0*/  LOP3.LUT R18, R6, 0x3, RZ, 0xc0, !PT ;  /* 0x0000000306127812 */ /* 0x002fc800078ec0ff */
[----:B------:R-:W-:-:S07]  /*16b0*/  ISETP.NE.AND P1, PT, R18, RZ, PT ;  /* 0x000000ff1200720c */ /* 0x000fce0003f25270 */
[----:B------:R-:W-:Y:S06]  /*16c0*/  @!P0 BRA `(.L_x_11) ;  /* 0x0000000000a48947 */ /* 0x000fec0003800000 */
[----:B------:R-:W-:Y:S01]  /*16d0*/  IADD3 R19, PT, PT, -R5, RZ, RZ ;  /* 0x000000ff05137210 */ /* 0x000fe20007ffe1ff */
[----:B------:R-:W-:Y:S01]  /*16e0*/  FMUL R8, R4, R25 ;  /* 0x0000001904087220 */ /* 0x000fe20000400000 */
[----:B------:R-:W2:Y:S03]  /*16f0*/  LDG.E R20, desc[UR4][R12.64] ;  /* 0x000000040c147981 */ /* 0x000ea6000c1e1900 */
[----:B------:R-:W-:-:S05]  /*1700*/  IMAD.WIDE R10, R19, 0x4, R10 ;  /* 0x00000004130a7825 */ /* 0x000fca00078e020a */
        /* <DEDUP_REMOVED lines=8> */
[----:B------:R-:W-:Y:S01]  /*1790*/  FMUL R26, R4, R26 ;  /* 0x0000001a041a7220 */ /* 0x000fe20000400000 */
[----:B------:R-:W-:-:S04]  /*17a0*/  IMAD.WIDE R16, R7, 0x4, R12 ;  /* 0x0000000407107825 */ /* 0x000fc800078e020c */
[----:B--2---:R-:W-:Y:S01]  /*17b0*/  FFMA R15, R3, R20, R26 ;  /* 0x00000014030f7223 */ /* 0x004fe2000000001a */
[----:B------:R-:W2:Y:S03]  /*17c0*/  LDG.E R21, desc[UR4][R16.64] ;  /* 0x0000000410157981 */ /* 0x000ea6000c1e1900 */
[----:B------:R-:W-:-:S04]  /*17d0*/  FFMA R15, -R2, R23, R15 ;  /* 0x00000017020f7223 */ /* 0x000fc8000000010f */
[----:B------:R-:W-:-:S04]  /*17e0*/  FFMA R27, -R0, R27, R15 ;  /* 0x0000001b001b7223 */ /* 0x000fc8000000010f */
[----:B---3--:R-:W-:Y:S01]  /*17f0*/  FADD R29, R27, R14 ;  /* 0x0000000e1b1d7221 */ /* 0x008fe20000000000 */
[----:B------:R-:W-:-:S04]  /*1800*/  IMAD.WIDE R14, R19, 0x4, R8 ;  /* 0x00000004130e7825 */ /* 0x000fc800078e0208 */
[----:B------:R1:W-:Y:S04]  /*1810*/  STG.E desc[UR4][R8.64], R29 ;  /* 0x0000001d08007986 */ /* 0x0003e8000c101904 */
[----:B0-----:R-:W3:Y:S01]  /*1820*/  LDG.E R10, desc[UR4][R14.64] ;  /* 0x000000040e0a7981 */ /* 0x001ee2000c1e1900 */
        /* <DEDUP_REMOVED lines=9> */
[----:B------:R-:W3:Y:S01]  /*18c0*/  LDG.E R20, desc[UR4][R10.64] ;  /* 0x000000040a147981 */ /* 0x000ee2000c1e1900 */
[----:B------:R-:W-:-:S04]  /*18d0*/  FMUL R16, R4, R21 ;  /* 0x0000001504107220 */ /* 0x000fc80000400000 */
[----:B--2---:R-:W-:-:S04]  /*18e0*/  FFMA R19, R3, R25, R16 ;  /* 0x0000001903137223 */ /* 0x004fc80000000010 */
[----:B------:R-:W-:Y:S01]  /*18f0*/  FFMA R19, -R2, R23, R19 ;  /* 0x0000001702137223 */ /* 0x000fe20000000113 */
[----:B-1----:R-:W-:-:S04]  /*1900*/  IMAD.WIDE R8, R7, 0x4, R12 ;  /* 0x0000000407087825 */ /* 0x002fc800078e020c */
[----:B------:R-:W-:Y:S01]  /*1910*/  FFMA R27, -R0, R27, R19 ;  /* 0x0000001b001b7223 */ /* 0x000fe20000000113 */
[----:B------:R0:W5:Y:S01]  /*1920*/  LDG.E R26, desc[UR4][R8.64] ;  /* 0x00000004081a7981 */ /* 0x000162000c1e1900 */
[----:B------:R-:W-:-:S04]  /*1930*/  IMAD.WIDE R12, R7, 0x4, R8 ;  /* 0x00000004070c7825 */ /* 0x000fc800078e0208 */
[----:B---3--:R-:W-:-:S05]  /*1940*/  FADD R19, R27, R20 ;  /* 0x000000141b137221 */ /* 0x008fca0000000000 */
[----:B------:R0:W-:Y:S02]  /*1950*/  STG.E desc[UR4][R10.64], R19 ;  /* 0x000000130a007986 */ /* 0x0001e4000c101904 */
.L_x_11:
[----:B------:R-:W-:Y:S05]  /*1960*/  @!P1 EXIT ;  /* 0x000000000000994d */ /* 0x000fea0003800000 */
[----:B------:R-:W-:-:S13]  /*1970*/  ISETP.NE.AND P0, PT, R18, 0x1, PT ;  /* 0x000000011200780c */ /* 0x000fda0003f05270 */
[----:B0-----:R-:W-:-:S05]  /*1980*/  @P0 IADD3 R17, PT, PT, -R5, RZ, RZ ;  /* 0x000000ff05110210 */ /* 0x001fca0007ffe1ff */
[----:B------:R-:W-:-:S05]  /*1990*/  @P0 IMAD.WIDE R8, R17, 0x4, R10 ;  /* 0x0000000411080825 */ /* 0x000fca00078e020a */
[----:B------:R-:W2:Y:S01]  /*19a0*/  @P0 LDG.E R16, desc[UR4][R8.64] ;  /* 0x0000000408100981 */ /* 0x000ea2000c1e1900 */
[----:B------:R-:W-:-:S04]  /*19b0*/  @P0 FMUL R14, R4, R25 ;  /* 0x00000019040e0220 */ /* 0x000fc80000400000 */
[----:B-----5:R-:W-:Y:S02]  /*19c0*/  @P0 FFMA R15, R3, R26, R14 ;  /* 0x0000001a030f0223 */ /* 0x020fe4000000000e */
[----:B------:R-:W3:Y:S02]  /*19d0*/  @P0 LDG.E R14, desc[UR4][R12.64] ;  /* 0x000000040c0e0981 */ /* 0x000ee4000c1e1900 */
[----:B------:R-:W-:-:S04]  /*19e0*/  @P0 FFMA R15, -R2, R27, R15 ;  /* 0x0000001b020f0223 */ /* 0x000fc8000000010f */
[----:B------:R-:W-:Y:S01]  /*19f0*/  @P0 FFMA R23, -R0, R23, R15 ;  /* 0x0000001700170223 */ /* 0x000fe2000000010f */
[----:B------:R-:W-:-:S04]  /*1a00*/  @P0 IMAD.WIDE R10, R17, 0x4, R8 ;  /* 0x00000004110a0825 */ /* 0x000fc800078e0208 */
[----:B--2---:R-:W-:-:S05]  /*1a10*/  @P0 FADD R15, R23, R16 ;  /* 0x00000010170f0221 */ /* 0x004fca0000000000 */
[----:B------:R0:W-:Y:S04]  /*1a20*/  @P0 STG.E desc[UR4][R8.64], R15 ;  /* 0x0000000f08000986 */ /* 0x0001e8000c101904 */
[----:B------:R-:W2:Y:S01]  /*1a30*/  @P0 LDG.E R16, desc[UR4][R10.64] ;  /* 0x000000040a100981 */ /* 0x000ea2000c1e1900 */
[----:B------:R-:W-:Y:S01]  /*1a40*/  @P0 FMUL R18, R4, R26 ;  /* 0x0000001a04120220 */ /* 0x000fe20000400000 */
[----:B------:R-:W-:-:S03]  /*1a50*/  LOP3.LUT R6, R6, 0x1, RZ, 0xc0, !PT ;  /* 0x0000000106067812 */ /* 0x000fc600078ec0ff */
[----:B---3--:R-:W-:Y:S01]  /*1a60*/  @P0 FFMA R17, R3, R14, R18 ;  /* 0x0000000e03110223 */ /* 0x008fe20000000012 */
[----:B------:R-:W-:-:S03]  /*1a70*/  ISETP.NE.U32.AND P1, PT, R6, 0x1, PT ;  /* 0x000000010600780c */ /* 0x000fc60003f25070 */
[----:B------:R-:W-:Y:S01]  /*1a80*/  @P0 FFMA R17, -R2, R23, R17 ;  /* 0x0000001702110223 */ /* 0x000fe20000000111 */
[----:B------:R-:W-:-:S04]  /*1a90*/  @P0 IMAD.WIDE R12, R7, 0x4, R12 ;  /* 0x00000004070c0825 */ /* 0x000fc800078e020c */
[----:B------:R-:W-:Y:S02]  /*1aa0*/  @P0 FFMA R27, -R0, R27, R17 ;  /* 0x0000001b001b0223 */ /* 0x000fe40000000111 */
[----:B------:R0:W5:Y:S02]  /*1ab0*/  @P0 LDG.E R12, desc[UR4][R12.64] ;  /* 0x000000040c0c0981 */ /* 0x000164000c1e1900 */
[----:B--2---:R-:W-:-:S05]  /*1ac0*/  @P0 FADD R7, R27, R16 ;  /* 0x000000101b070221 */ /* 0x004fca0000000000 */
[----:B------:R0:W-:Y:S01]  /*1ad0*/  @P0 STG.E desc[UR4][R10.64], R7 ;  /* 0x000000070a000986 */ /* 0x0001e2000c101904 */
[----:B------:R-:W-:Y:S05]  /*1ae0*/  @P1 EXIT ;  /* 0x000000000000194d */ /* 0x000fea0003800000 */
[----:B------:R-:W-:-:S05]  /*1af0*/  IADD3 R5, PT, PT, -R5, RZ, RZ ;  /* 0x000000ff05057210 */ /* 0x000fca0007ffe1ff */
[----:B0-----:R-:W-:-:S05]  /*1b00*/  IMAD.WIDE R10, R5, 0x4, R10 ;  /* 0x00000004050a7825 */ /* 0x001fca00078e020a */
[----:B------:R-:W2:Y:S01]  /*1b10*/  LDG.E R6, desc[UR4][R10.64] ;  /* 0x000000040a067981 */ /* 0x000ea2000c1e1900 */
[----:B------:R-:W-:Y:S02]  /*1b20*/  @P0 MOV R25, R14 ;  /* 0x0000000e00190202 */ /* 0x000fe40000000f00 */
[----:B-----5:R-:W-:-:S03]  /*1b30*/  @P0 MOV R26, R12 ;  /* 0x0000000c001a0202 */ /* 0x020fc60000000f00 */
[----:B------:R-:W-:-:S04]  /*1b40*/  FMUL R4, R4, R25 ;  /* 0x0000001904047220 */ /* 0x000fc80000400000 */
[----:B------:R-:W-:-:S04]  /*1b50*/  FFMA R3, R3, R26, R4 ;  /* 0x0000001a03037223 */ /* 0x000fc80000000004 */
[----:B------:R-:W-:-:S04]  /*1b60*/  FFMA R3, -R2, R27, R3 ;  /* 0x0000001b02037223 */ /* 0x000fc80000000103 */
[----:B------:R-:W-:-:S04]  /*1b70*/  FFMA R3, -R0, R23, R3 ;  /* 0x0000001700037223 */ /* 0x000fc80000000103 */
[----:B--2---:R-:W-:-:S05]  /*1b80*/  FADD R3, R3, R6 ;  /* 0x0000000603037221 */ /* 0x004fca0000000000 */
[----:B------:R-:W-:Y:S01]  /*1b90*/  STG.E desc[UR4][R10.64], R3 ;  /* 0x000000030a007986 */ /* 0x000fe2000c101904 */
[----:B------:R-:W-:Y:S05]  /*1ba0*/  EXIT ;  /* 0x000000000000794d */ /* 0x000fea0003800000 */
        .weak           $__internal_0_$__cuda_sm3x_div_rn_noftz_f32_slowpath
        .type           $__internal_0_$__cuda_sm3x_div_rn_noftz_f32_slowpath,@function
        .size           $__internal_0_$__cuda_sm3x_div_rn_noftz_f32_slowpath,(.L_x_25 - $__internal_0_$__cuda_sm3x_div_rn_noftz_f32_slowpath)
$__internal_0_$__cuda_sm3x_div_rn_noftz_f32_slowpath:
[----:B------:R-:W-:Y:S02]  /*1bb0*/  SHF.R.U32.HI R7, RZ, 0x17, R6 ;  /* 0x00000017ff077819 */ /* 0x000fe40000011606 */
[----:B------:R-:W-:Y:S02]  /*1bc0*/  SHF.R.U32.HI R11, RZ, 0x17, R5 ;  /* 0x00000017ff0b7819 */ /* 0x000fe40000011605 */
[----:B------:R-:W-:Y:S02]  /*1bd0*/  LOP3.LUT R7, R7, 0xff, RZ, 0xc0, !PT ;  /* 0x000000ff07077812 */ /* 0x000fe400078ec0ff */
[----:B------:R-:W-:Y:S02]  /*1be0*/  LOP3.LUT R14, R11, 0xff, RZ, 0xc0, !PT ;  /* 0x000000ff0b0e7812 */ /* 0x000fe400078ec0ff */
[----:B------:R-:W-:Y:S02]  /*1bf0*/  IADD3 R15, PT, PT, R7, -0x1, RZ ;  /* 0xffffffff070f7810 */ /* 0x000fe40007ffe0ff */
[----:B------:R-:W-:-:S02]  /*1c00*/  IADD3 R13, PT, PT, R14, -0x1, RZ ;  /* 0xffffffff0e0d7810 */ /* 0x000fc40007ffe0ff */
[----:B------:R-:W-:Y:S02]  /*1c10*/  ISETP.GT.U32.AND P0, PT, R15, 0xfd, PT ;  /* 0x000000fd0f00780c */ /* 0x000fe40003f04070 */
[----:B------:R-:W-:Y:S02]  /*1c20*/  MOV R12, R6 ;  /* 0x00000006000c7202 */ /* 0x000fe40000000f00 */
[----:B------:R-:W-:-:S13]  /*1c30*/  ISETP.GT.U32.OR P0, PT, R13, 0xfd, P0 ;  /* 0x000000fd0d00780c */ /* 0x000fda0000704470 */
[----:B------:R-:W-:Y:S01]  /*1c40*/  @!P0 MOV R11, RZ ;  /* 0x000000ff000b8202 */ /* 0x000fe20000000f00 */
[----:B------:R-:W-:Y:S06]  /*1c50*/  @!P0 BRA `(.L_x_12) ;  /* 0x00000000005c8947 */ /* 0x000fec0003800000 */
[----:B------:R-:W-:Y:S02]  /*1c60*/  FSETP.GTU.FTZ.AND P0, PT, |R5|, +INF , PT ;  /* 0x7f8000000500780b */ /* 0x000fe40003f1c200 */
[----:B------:R-:W-:-:S04]  /*1c70*/  FSETP.GTU.FTZ.AND P1, PT, |R6|, +INF , PT ;  /* 0x7f8000000600780b */ /* 0x000fc80003f3c200 */
[----:B------:R-:W-:-:S13]  /*1c80*/  PLOP3.LUT P0, PT, P0, P1, PT, 0xf8, 0x8f ;  /* 0x00000000008f781c */ /* 0x000fda0000703f70 */
[----:B------:R-:W-:Y:S05]  /*1c90*/  @P0 BRA `(.L_x_13) ;  /* 0x0000000400440947 */ /* 0x000fea0003800000 */
[----:B------:R-:W-:-:S13]  /*1ca0*/  LOP3.LUT P0, RZ, R12, 0x7fffffff, R5, 0xc8, !PT ;  /* 0x7fffffff0cff7812 */ /* 0x000fda000780c805 */
[----:B------:R-:W-:Y:S05]  /*1cb0*/  @!P0 BRA `(.L_x_14) ;  /* 0x0000000400348947 */ /* 0x000fea0003800000 */
[C---:B------:R-:W-:Y:S02]  /*1cc0*/  FSETP.NEU.FTZ.AND P2, PT, |R5|.reuse, +INF , PT ;  /* 0x7f8000000500780b */ /* 0x040fe40003f5d200 */
[----:B------:R-:W-:Y:S02]  /*1cd0*/  FSETP.NEU.FTZ.AND P1, PT, |R6|, +INF , PT ;  /* 0x7f8000000600780b */ /* 0x000fe40003f3d200 */
[----:B------:R-:W-:-:S11]  /*1ce0*/  FSETP.NEU.FTZ.AND P0, PT, |R5|, +INF , PT ;  /* 0x7f8000000500780b */ /* 0x000fd60003f1d200 */
[----:B------:R-:W-:Y:S05]  /*1cf0*/  @!P1 BRA !P2, `(.L_x_14) ;  /* 0x0000000400249947 */ /* 0x000fea0005000000 */
[----:B------:R-:W-:-:S04]  /*1d00*/  LOP3.LUT P2, RZ, R5, 0x7fffffff, RZ, 0xc0, !PT ;  /* 0x7fffffff05ff7812 */ /* 0x000fc8000784c0ff */
[----:B------:R-:W-:-:S13]  /*1d10*/  PLOP3.LUT P1, PT, P1, P2, PT, 0x2f, 0xf2 ;  /* 0x0000000000f2781c */ /* 0x000fda0000f24577 */
[----:B------:R-:W-:Y:S05]  /*1d20*/  @P1 BRA `(.L_x_15) ;  /* 0x0000000400101947 */ /* 0x000fea0003800000 */
[----:B------:R-:W-:-:S04]  /*1d30*/  LOP3.LUT P1, RZ, R12, 0x7fffffff, RZ, 0xc0, !PT ;  /* 0x7fffffff0cff7812 */ /* 0x000fc8000782c0ff */
[----:B------:R-:W-:-:S13]  /*1d40*/  PLOP3.LUT P0, PT, P0, P1, PT, 0x2f, 0xf2 ;  /* 0x0000000000f2781c */ /* 0x000fda0000702577 */
[----:B------:R-:W-:Y:S05]  /*1d50*/  @P0 BRA `(.L_x_16) ;  /* 0x0000000000f80947 */ /* 0x000fea0003800000 */
[----:B------:R-:W-:Y:S02]  /*1d60*/  ISETP.GE.AND P0, PT, R13, RZ, PT ;  /* 0x000000ff0d00720c */ /* 0x000fe40003f06270 */
[----:B------:R-:W-:-:S11]  /*1d70*/  ISETP.GE.AND P1, PT, R15, RZ, PT ;  /* 0x000000ff0f00720c */ /* 0x000fd60003f26270 */
[----:B------:R-:W-:Y:S01]  /*1d80*/  @P0 MOV R11, RZ ;  /* 0x000000ff000b0202 */ /* 0x000fe20000000f00 */
[----:B------:R-:W-:Y:S01]  /*1d90*/  @!P0 FFMA R5, R5, 1.84467440737095516160e+19, RZ ;  /* 0x5f80000005058823 */ /* 0x000fe200000000ff */
[----:B------:R-:W-:Y:S01]  /*1da0*/  @!P0 MOV R11, 0xffffffc0 ;  /* 0xffffffc0000b8802 */ /* 0x000fe20000000f00 */
[----:B------:R-:W-:-:S03]  /*1db0*/  @!P1 FFMA R12, R6, 1.84467440737095516160e+19, RZ ;  /* 0x5f800000060c9823 */ /* 0x000fc600000000ff */
[----:B------:R-:W-:-:S07]  /*1dc0*/  @!P1 IADD3 R11, PT, PT, R11, 0x40, RZ ;  /* 0x000000400b0b9810 */ /* 0x000fce0007ffe0ff */
.L_x_12:
[----:B------:R-:W-:Y:S02]  /*1dd0*/  LEA R13, R7, 0xc0800000, 0x17 ;  /* 0xc0800000070d7811 */ /* 0x000fe400078eb8ff */
[----:B------:R-:W-:Y:S02]  /*1de0*/  IADD3 R14, PT, PT, R14, -0x7f, RZ ;  /* 0xffffff810e0e7810 */ /* 0x000fe40007ffe0ff */
[----:B------:R-:W-:-:S03]  /*1df0*/  IADD3 R15, PT, PT, -R13, R12, RZ ;  /* 0x0000000c0d0f7210 */ /* 0x000fc60007ffe1ff */
[C---:B------:R-:W-:Y:S01]  /*1e00*/  IMAD R5, R14.reuse, -0x800000, R5 ;  /* 0xff8000000e057824 */ /* 0x040fe200078e0205 */
[----:B------:R-:W0:Y:S01]  /*1e10*/  MUFU.RCP R12, R15 ;  /* 0x0000000f000c7308 */ /* 0x000e220000001000 */
[----:B------:R-:W-:Y:S01]  /*1e20*/  FADD.FTZ R16, -R15, -RZ ;  /* 0x800000ff0f107221 */ /* 0x000fe20000010100 */
[----:B------:R-:W-:-:S04]  /*1e30*/  IADD3 R14, PT, PT, R14, 0x7f, -R7 ;  /* 0x0000007f0e0e7810 */ /* 0x000fc80007ffe807 */
[----:B------:R-:W-:Y:S01]  /*1e40*/  IADD3 R14, PT, PT, R14, R11, RZ ;  /* 0x0000000b0e0e7210 */ /* 0x000fe20007ffe0ff */
[----:B0-----:R-:W-:-:S04]  /*1e50*/  FFMA R13, R12, R16, 1 ;  /* 0x3f8000000c0d7423 */ /* 0x001fc80000000010 */
[----:B------:R-:W-:-:S04]  /*1e60*/  FFMA R12, R12, R13, R12 ;  /* 0x0000000d0c0c7223 */ /* 0x000fc8000000000c */
[----:B------:R-:W-:-:S04]  /*1e70*/  FFMA R13, R5, R12, RZ ;  /* 0x0000000c050d7223 */ /* 0x000fc800000000ff */
[----:B------:R-:W-:-:S04]  /*1e80*/  FFMA R17, R16, R13, R5 ;  /* 0x0000000d10117223 */ /* 0x000fc80000000005 */
[----:B------:R-:W-:-:S04]  /*1e90*/  FFMA R13, R12, R17, R13 ;  /* 0x000000110c0d7223 */ /* 0x000fc8000000000d */
[----:B------:R-:W-:-:S04]  /*1ea0*/  FFMA R16, R16, R13, R5 ;  /* 0x0000000d10107223 */ /* 0x000fc80000000005 */
[----:B------:R-:W-:-:S05]  /*1eb0*/  FFMA R5, R12, R16, R13 ;  /* 0x000000100c057223 */ /* 0x000fca000000000d */
[----:B------:R-:W-:-:S04]  /*1ec0*/  SHF.R.U32.HI R7, RZ, 0x17, R5 ;  /* 0x00000017ff077819 */ /* 0x000fc80000011605 */
[----:B------:R-:W-:-:S04]  /*1ed0*/  LOP3.LUT R7, R7, 0xff, RZ, 0xc0, !PT ;  /* 0x000000ff07077812 */ /* 0x000fc800078ec0ff */
[----:B------:R-:W-:-:S04]  /*1ee0*/  IADD3 R15, PT, PT, R7, R14, RZ ;  /* 0x0000000e070f7210 */ /* 0x000fc80007ffe0ff */
[----:B------:R-:W-:-:S04]  /*1ef0*/  IADD3 R7, PT, PT, R15, -0x1, RZ ;  /* 0xffffffff0f077810 */ /* 0x000fc80007ffe0ff */
[----:B------:R-:W-:-:S13]  /*1f00*/  ISETP.GE.U32.AND P0, PT, R7, 0xfe, PT ;  /* 0x000000fe0700780c */ /* 0x000fda0003f06070 */
[----:B------:R-:W-:Y:S05]  /*1f10*/  @!P0 BRA `(.L_x_17) ;  /* 0x0000000000808947 */ /* 0x000fea0003800000 */
[----:B------:R-:W-:-:S13]  /*1f20*/  ISETP.GT.AND P0, PT, R15, 0xfe, PT ;  /* 0x000000fe0f00780c */ /* 0x000fda0003f04270 */
[----:B------:R-:W-:Y:S05]  /*1f30*/  @P0 BRA `(.L_x_18) ;  /* 0x00000000006c0947 */ /* 0x000fea0003800000 */
[----:B------:R-:W-:-:S13]  /*1f40*/  ISETP.GE.AND P0, PT, R15, 0x1, PT ;  /* 0x000000010f00780c */ /* 0x000fda0003f06270 */
[----:B------:R-:W-:Y:S05]  /*1f50*/  @P0 BRA `(.L_x_19) ;  /* 0x0000000000980947 */ /* 0x000fea0003800000 */
[----:B------:R-:W-:Y:S02]  /*1f60*/  ISETP.GE.AND P0, PT, R15, -0x18, PT ;  /* 0xffffffe80f00780c */ /* 0x000fe40003f06270 */
[----:B------:R-:W-:-:S11]  /*1f70*/  LOP3.LUT R5, R5, 0x80000000, RZ, 0xc0, !PT ;  /* 0x8000000005057812 */ /* 0x000fd600078ec0ff */
[----:B------:R-:W-:Y:S05]  /*1f80*/  @!P0 BRA `(.L_x_19) ;  /* 0x00000000008c8947 */ /* 0x000fea0003800000 */
[CCC-:B------:R-:W-:Y:S01]  /*1f90*/  FFMA.RZ R7, R12.reuse, R16.reuse, R13.reuse ;  /* 0x000000100c077223 */ /* 0x1c0fe2000000c00d */
[C---:B------:R-:W-:Y:S02]  /*1fa0*/  IADD3 R14, PT, PT, R15.reuse, 0x20, RZ ;  /* 0x000000200f0e7810 */ /* 0x040fe40007ffe0ff */
[----:B------:R-:W-:Y:S02]  /*1fb0*/  ISETP.NE.AND P2, PT, R15, RZ, PT ;  /* 0x000000ff0f00720c */ /* 0x000fe40003f45270 */
[----:B------:R-:W-:Y:S01]  /*1fc0*/  LOP3.LUT R11, R7, 0x7fffff, RZ, 0xc0, !PT ;  /* 0x007fffff070b7812 */ /* 0x000fe200078ec0ff */
[CCC-:B------:R-:W-:Y:S01]  /*1fd0*/  FFMA.RP R7, R12.reuse, R16.reuse, R13.reuse ;  /* 0x000000100c077223 */ /* 0x1c0fe2000000800d */
[----:B------:R-:W-:Y:S01]  /*1fe0*/  FFMA.RM R12, R12, R16, R13 ;  /* 0x000000100c0c7223 */ /* 0x000fe2000000400d */
[----:B------:R-:W-:Y:S02]  /*1ff0*/  ISETP.NE.AND P1, PT, R15, RZ, PT ;  /* 0x000000ff0f00720c */ /* 0x000fe40003f25270 */
[----:B------:R-:W-:-:S02]  /*2000*/  LOP3.LUT R11, R11, 0x800000, RZ, 0xfc, !PT ;  /* 0x008000000b0b7812 */ /* 0x000fc400078efcff */
[----:B------:R-:W-:Y:S02]  /*2010*/  IADD3 R13, PT, PT, -R15, RZ, RZ ;  /* 0x000000ff0f0d7210 */ /* 0x000fe40007ffe1ff */
[----:B------:R-:W-:Y:S02]  /*2020*/  SHF.L.U32 R14, R11, R14, RZ ;  /* 0x0000000e0b0e7219 */ /* 0x000fe400000006ff */
[----:B------:R-:W-:Y:S02]  /*2030*/  FSETP.NEU.FTZ.AND P0, PT, R7, R12, PT ;  /* 0x0000000c0700720b */ /* 0x000fe40003f1d000 */
[----:B------:R-:W-:Y:S02]  /*2040*/  SEL R12, R13, RZ, P2 ;  /* 0x000000ff0d0c7207 */ /* 0x000fe40001000000 */
[----:B------:R-:W-:Y:S02]  /*2050*/  ISETP.NE.AND P1, PT, R14, RZ, P1 ;  /* 0x000000ff0e00720c */ /* 0x000fe40000f25270 */
[----:B------:R-:W-:-:S02]  /*2060*/  SHF.R.U32.HI R12, RZ, R12, R11 ;  /* 0x0000000cff0c7219 */ /* 0x000fc4000001160b */
[----:B------:R-:W-:Y:S02]  /*2070*/  PLOP3.LUT P0, PT, P0, P1, PT, 0xf8, 0x8f ;  /* 0x00000000008f781c */ /* 0x000fe40000703f70 */
[----:B------:R-:W-:Y:S02]  /*2080*/  SHF.R.U32.HI R14, RZ, 0x1, R12 ;  /* 0x00000001ff0e7819 */ /* 0x000fe4000001160c */
[----:B------:R-:W-:-:S04]  /*2090*/  SEL R7, RZ, 0x1, !P0 ;  /* 0x00000001ff077807 */ /* 0x000fc80004000000 */
[----:B------:R-:W-:-:S04]  /*20a0*/  LOP3.LUT R7, R7, 0x1, R14, 0xf8, !PT ;  /* 0x0000000107077812 */ /* 0x000fc800078ef80e */
[----:B------:R-:W-:-:S04]  /*20b0*/  LOP3.LUT R7, R7, R12, RZ, 0xc0, !PT ;  /* 0x0000000c07077212 */ /* 0x000fc800078ec0ff */
[----:B------:R-:W-:-:S04]  /*20c0*/  IADD3 R14, PT, PT, R14, R7, RZ ;  /* 0x000000070e0e7210 */ /* 0x000fc80007ffe0ff */
[----:B------:R-:W-:Y:S01]  /*20d0*/  LOP3.LUT R5, R14, R5, RZ, 0xfc, !PT ;  /* 0x000000050e057212 */ /* 0x000fe200078efcff */
[----:B------:R-:W-:Y:S06]  /*20e0*/  BRA `(.L_x_19) ;  /* 0x0000000000347947 */ /* 0x000fec0003800000 */
.L_x_18:
[----:B------:R-:W-:-:S04]  /*20f0*/  LOP3.LUT R5, R5, 0x80000000, RZ, 0xc0, !PT ;  /* 0x8000000005057812 */ /* 0x000fc800078ec0ff */
[----:B------:R-:W-:Y:S01]  /*2100*/  LOP3.LUT R5, R5, 0x7f800000, RZ, 0xfc, !PT ;  /* 0x7f80000005057812 */ /* 0x000fe200078efcff */
[----:B------:R-:W-:Y:S06]  /*2110*/  BRA `(.L_x_19) ;  /* 0x0000000000287947 */ /* 0x000fec0003800000 */
.L_x_17:
[----:B------:R-:W-:Y:S01]  /*2120*/  LEA R5, R14, R5, 0x17 ;  /* 0x000000050e057211 */ /* 0x000fe200078eb8ff */
[----:B------:R-:W-:Y:S06]  /*2130*/  BRA `(.L_x_19) ;  /* 0x0000000000207947 */ /* 0x000fec0003800000 */
.L_x_16:
[----:B------:R-:W-:-:S04]  /*2140*/  LOP3.LUT R5, R12, 0x80000000, R5, 0x48, !PT ;  /* 0x800000000c057812 */ /* 0x000fc800078e4805 */
[----:B------:R-:W-:Y:S01]  /*2150*/  LOP3.LUT R5, R5, 0x7f800000, RZ, 0xfc, !PT ;  /* 0x7f80000005057812 */ /* 0x000fe200078efcff */
[----:B------:R-:W-:Y:S06]  /*2160*/  BRA `(.L_x_19) ;  /* 0x0000000000147947 */ /* 0x000fec0003800000 */
.L_x_15:
[----:B------:R-:W-:Y:S01]  /*2170*/  LOP3.LUT R5, R12, 0x80000000, R5, 0x48, !PT ;  /* 0x800000000c057812 */ /* 0x000fe200078e4805 */
[----:B------:R-:W-:Y:S06]  /*2180*/  BRA `(.L_x_19) ;  /* 0x00000000000c7947 */ /* 0x000fec0003800000 */
.L_x_14:
[----:B------:R-:W0:Y:S01]  /*2190*/  MUFU.RSQ R5, -QNAN ;  /* 0xffc0000000057908 */ /* 0x000e220000001400 */
[----:B------:R-:W-:Y:S05]  /*21a0*/  BRA `(.L_x_19) ;  /* 0x0000000000047947 */ /* 0x000fea0003800000 */
.L_x_13:
[----:B------:R-:W-:-:S07]  /*21b0*/  FADD.FTZ R5, R5, R6 ;  /* 0x0000000605057221 */ /* 0x000fce0000010000 */
.L_x_19:
[----:B------:R-:W-:Y:S01]  /*21c0*/  HFMA2 R13, -RZ, RZ, 0, 0 ;  /* 0x00000000ff0d7431 */ /* 0x000fe200000001ff */
[----:B------:R-:W-:-:S04]  /*21d0*/  MOV R12, R8 ;  /* 0x00000008000c7202 */ /* 0x000fc80000000f00 */
[----:B0-----:R-:W-:Y:S05]  /*21e0*/  RET.REL.NODEC R12 `(_Z19d_recursiveGaussianPfS_iif) ;  /* 0xffffffdc0c847950 */ /* 0x001fea0003c3ffff */
.L_x_20:
        /* <DEDUP_REMOVED lines=9> */
.L_x_25:


//--------------------- .text._Z11d_transposePfS_ii --------------------------
	.section	.text._Z11d_transposePfS_ii,"ax",@progbits
	.align	128
        .global         _Z11d_transposePfS_ii
        .type           _Z11d_transposePfS_ii,@function
        .size           _Z11d_transposePfS_ii,(.L_x_28 - _Z11d_transposePfS_ii)
        .other          _Z11d_transposePfS_ii,@"STO_CUDA_ENTRY STV_DEFAULT"
_Z11d_transposePfS_ii:
.text._Z11d_transposePfS_ii:
[----:B------:R-:W-:Y:S01]  /*0000*/  LDC R1, c[0x0][0x37c] ;  /* 0x0000df00ff017b82 */ /* 0x000fe20000000800 */
[----:B------:R-:W0:Y:S01]  /*0010*/  S2R R8, SR_TID.Y ;  /* 0x0000000000087919 */ /* 0x000e220000002200 */
[----:B------:R-:W1:Y:S01]  /*0020*/  LDCU.64 UR6, c[0x0][0x390] ;  /* 0x00007200ff0677ac */ /* 0x000e620008000a00 */
[----:B------:R-:W0:Y:S01]  /*0030*/  S2R R9, SR_CTAID.Y ;  /* 0x0000000000097919 */ /* 0x000e220000002600 */
[----:B------:R-:W2:Y:S01]  /*0040*/  LDCU.64 UR4, c[0x0][0x358] ;  /* 0x00006b00ff0477ac */ /* 0x000ea20008000a00 */
[----:B------:R-:W3:Y:S01]  /*0050*/  S2R R7, SR_CTAID.X ;  /* 0x0000000000077919 */ /* 0x000ee20000002500 */
[----:B------:R-:W3:Y:S01]  /*0060*/  S2R R6, SR_TID.X ;  /* 0x0000000000067919 */ /* 0x000ee20000002100 */
[----:B0-----:R-:W-:-:S05]  /*0070*/  IMAD R5, R9, 0x20, R8 ;  /* 0x0000002009057824 */ /* 0x001fca00078e0208 */
[----:B-1----:R-:W-:Y:S02]  /*0080*/  ISETP.GE.U32.AND P0, PT, R5, UR7, PT ;  /* 0x0000000705007c0c */ /* 0x002fe4000bf06070 */
[----:B---3--:R-:W-:-:S04]  /*0090*/  LEA R0, R7, R6, 0x5 ;  /* 0x0000000607007211 */ /* 0x008fc800078e28ff */
[----:B------:R-:W-:-:S13]  /*00a0*/  ISETP.GE.U32.OR P0, PT, R0, UR6, P0 ;  /* 0x0000000600007c0c */ /* 0x000fda0008706470 */
[----:B------:R-:W0:Y:S01]  /*00b0*/  @!P0 LDC.64 R2, c[0x0][0x380] ;  /* 0x0000e000ff028b82 */ /* 0x000e220000000a00 */
[----:B------:R-:W-:-:S04]  /*00c0*/  @!P0 IMAD R5, R5, UR6, R0 ;  /* 0x0000000605058c24 */ /* 0x000fc8000f8e0200 */
[----:B0-----:R-:W-:-:S06]  /*00d0*/  @!P0 IMAD.WIDE.U32 R2, R5, 0x4, R2 ;  /* 0x0000000405028825 */ /* 0x001fcc00078e0002 */
[----:B--2---:R-:W2:Y:S01]  /*00e0*/  @!P0 LDG.E R2, desc[UR4][R2.64] ;  /* 0x0000000402028981 */ /* 0x004ea2000c1e1900 */
[----:B------:R-:W-:Y:S01]  /*00f0*/  @!P0 MOV R0, 0x400 ;  /* 0x0000040000008802 */ /* 0x000fe20000000f00 */
[----:B------:R-:W-:Y:S01]  /*0100*/  IMAD R4, R9, 0x20, R6 ;  /* 0x0000002009047824 */ /* 0x000fe200078e0206 */
[----:B------:R-:W-:Y:S01]  /*0110*/  LEA R7, R7, R8, 0x5 ;  /* 0x0000000807077211 */ /* 0x000fe200078e28ff */
[----:B------:R-:W0:Y:S03]  /*0120*/  @!P0 S2R R5, SR_CgaCtaId ;  /* 0x0000000000058919 */ /* 0x000e260000008800 */
[----:B------:R-:W-:-:S04]  /*0130*/  ISETP.GE.U32.AND P1, PT, R4, UR7, PT ;  /* 0x0000000704007c0c */ /* 0x000fc8000bf26070 */
[----:B------:R-:W-:Y:S02]  /*0140*/  ISETP.GE.U32.OR P1, PT, R7, UR6, P1 ;  /* 0x0000000607007c0c */ /* 0x000fe40008f26470 */
[----:B0-----:R-:W-:-:S05]  /*0150*/  @!P0 LEA R0, R5, R0, 0x18 ;  /* 0x0000000005008211 */ /* 0x001fca00078ec0ff */
[----:B------:R-:W-:-:S04]  /*0160*/  @!P0 IMAD R0, R8, 0x84, R0 ;  /* 0x0000008408008824 */ /* 0x000fc800078e0200 */
[----:B------:R-:W-:-:S05]  /*0170*/  @!P0 IMAD R5, R6, 0x4, R0 ;  /* 0x0000000406058824 */ /* 0x000fca00078e0200 */
[----:B--2---:R0:W-:Y:S01]  /*0180*/  @!P0 STS [R5], R2 ;  /* 0x0000000205008388 */ /* 0x0041e20000000800 */
[----:B------:R-:W-:Y:S06]  /*0190*/  BAR.SYNC.DEFER_BLOCKING 0x0 ;  /* 0x0000000000007b1d */ /* 0x000fec0000010000 */
[----:B------:R-:W-:Y:S05]  /*01a0*/  @P1 EXIT ;  /* 0x000000000000194d */ /* 0x000fea0003800000 */
[----:B------:R-:W1:Y:S01]  /*01b0*/  S2R R3, SR_CgaCtaId ;  /* 0x0000000000037919 */ /* 0x000e620000008800 */
[----:B------:R-:W-:Y:S01]  /*01c0*/  MOV R0, 0x400 ;  /* 0x0000040000007802 */ /* 0x000fe20000000f00 */
[----:B------:R-:W-:-:S04]  /*01d0*/  IMAD R4, R7, UR7, R4 ;  /* 0x0000000707047c24 */ /* 0x000fc8000f8e0204 */
[----:B0-----:R-:W-:Y:S01]  /*01e0*/  IMAD.SHL.U32 R5, R4, 0x4, RZ ;  /* 0x0000000404057824 */ /* 0x001fe200078e00ff */
[----:B-1----:R-:W-:-:S05]  /*01f0*/  LEA R3, R3, R0, 0x18 ;  /* 0x0000000003037211 */ /* 0x002fca00078ec0ff */
[----:B------:R-:W-:Y:S02]  /*0200*/  IMAD R0, R6, 0x84, R3 ;  /* 0x0000008406007824 */ /* 0x000fe400078e0203 */
[----:B------:R-:W0:Y:S03]  /*0210*/  LDC.64 R2, c[0x0][0x388] ;  /* 0x0000e200ff027b82 */ /* 0x000e260000000a00 */
[----:B------:R-:W-:-:S05]  /*0220*/  LEA R0, R8, R0, 0x2 ;  /* 0x0000000008007211 */ /* 0x000fca00078e10ff */
[----:B------:R-:W1:Y:S01]  /*0230*/  LDS R9, [R0] ;  /* 0x0000000000097984 */ /* 0x000e620000000800 */
[----:B0-----:R-:W-:-:S05]  /*0240*/  IMAD.WIDE.U32 R2, R5, 0x4, R2 ;  /* 0x0000000405027825 */ /* 0x001fca00078e0002 */
[----:B-1----:R-:W-:Y:S01]  /*0250*/  STG.E desc[UR4][R2.64], R9 ;  /* 0x0000000902007986 */ /* 0x002fe2000c101904 */
[----:B------:R-:W-:Y:S05]  /*0260*/  EXIT ;  /* 0x000000000000794d */ /* 0x000fea0003800000 */
.L_x_21:
        /* <DEDUP_REMOVED lines=9> */
.L_x_28:


//--------------------- .text._Z13d_garbageCorePfiiff --------------------------
	.section	.text._Z13d_garbageCorePfiiff,"ax",@progbits
	.align	128
        .global         _Z13d_garbageCorePfiiff
        .type           _Z13d_garbageCorePfiiff,@function
        .size           _Z13d_garbageCorePfiiff,(.L_x_29 - _Z13d_garbageCorePfiiff)
        .other          _Z13d_garbageCorePfiiff,@"STO_CUDA_ENTRY STV_DEFAULT"
_Z13d_garbageCorePfiiff:
.text._Z13d_garbageCorePfiiff:
        /* <DEDUP_REMOVED lines=13> */
[----:B------:R-:W-:Y:S01]  /*00d0*/  IMAD R0, R3, UR6, R0 ;  /* 0x0000000603007c24 */ /* 0x000fe2000f8e0200 */
[----:B------:R-:W0:Y:S01]  /*00e0*/  LDC.64 R4, c[0x0][0x380] ;  /* 0x0000e000ff047b82 */ /* 0x000e220000000a00 */
[----:B------:R-:W1:Y:S03]  /*00f0*/  LDCU.64 UR4, c[0x0][0x358] ;  /* 0x00006b00ff0477ac */ /* 0x000e660008000a00 */
[----:B------:R-:W-:-:S04]  /*0100*/  SHF.L.U32 R3, R0, 0x2, RZ ;  /* 0x0000000200037819 */ /* 0x000fc800000006ff */
[----:B------:R-:W2:Y:S08]  /*0110*/  LDC R0, c[0x0][0x394] ;  /* 0x0000e500ff007b82 */ /* 0x000eb00000000800 */
[----:B------:R-:W3:Y:S01]  /*0120*/  LDC R2, c[0x0][0x390] ;  /* 0x0000e400ff027b82 */ /* 0x000ee20000000800 */
[----:B0-----:R-:W-:-:S05]  /*0130*/  IMAD.WIDE R4, R3, 0x4, R4 ;  /* 0x0000000403047825 */ /* 0x001fca00078e0204 */
[----:B-1----:R0:W5:Y:S01]  /*0140*/  LDG.E R3, desc[UR4][R4.64] ;  /* 0x0000000404037981 */ /* 0x002162000c1e1900 */
[----:B--2---:R-:W-:Y:S02]  /*0150*/  FSETP.GT.AND P0, PT, R0, RZ, PT ;  /* 0x000000ff0000720b */ /* 0x004fe40003f04000 */
[----:B---3--:R-:W-:-:S11]  /*0160*/  FSETP.GT.AND P1, PT, R2, RZ, PT ;  /* 0x000000ff0200720b */ /* 0x008fd60003f24000 */
[----:B0-----:R-:W-:Y:S05]  /*0170*/  @!P0 BRA `(.L_x_22) ;  /* 0x00000000001c8947 */ /* 0x001fea0003800000 */
[C---:B------:R-:W-:Y:S01]  /*0180*/  FADD R6, R0.reuse, 1 ;  /* 0x3f80000000067421 */ /* 0x040fe20000000000 */
[----:B------:R-:W-:-:S03]  /*0190*/  FFMA R7, R0, -3, RZ ;  /* 0xc040000000077823 */ /* 0x000fc600000000ff */
[----:B-----5:R-:W-:-:S05]  /*01a0*/  FMUL R6, R3, R6 ;  /* 0x0000000603067220 */ /* 0x020fca0000400000 */
[----:B------:R-:W-:-:S05]  /*01b0*/  FMNMX R6, R6, 1, PT ;  /* 0x3f80000006067809 */ /* 0x000fca0003800000 */
[----:B------:R-:W-:-:S04]  /*01c0*/  FADD R0, -R6, 1 ;  /* 0x3f80000006007421 */ /* 0x000fc80000000100 */
[----:B------:R-:W-:-:S05]  /*01d0*/  FFMA R0, R7, R0, R6 ;  /* 0x0000000007007223 */ /* 0x000fca0000000006 */
[----:B------:R-:W-:-:S07]  /*01e0*/  FMNMX3 R3, R0, RZ, R3, !PT ;  /* 0x000000ff00037276 */ /* 0x000fce0007800003 */
.L_x_22:
[----:B------:R-:W-:Y:S05]  /*01f0*/  @!P1 BRA `(.L_x_23) ;  /* 0x0000000000209947 */ /* 0x000fea0003800000 */
[----:B------:R-:W-:Y:S01]  /*0200*/  FFMA R0, R2, -3, RZ ;  /* 0xc040000002007823 */ /* 0x000fe200000000ff */
[----:B-----5:R-:W-:Y:S01]  /*0210*/  FADD R6, -R3, 1 ;  /* 0x3f80000003067421 */ /* 0x020fe20000000100 */
[----:B------:R-:W-:-:S03]  /*0220*/  HFMA2 R7, -RZ, RZ, 1.875, 0 ;  /* 0x3f800000ff077431 */ /* 0x000fc600000001ff */
[----:B------:R-:W-:-:S05]  /*0230*/  FFMA R0, R0, R6, R3 ;  /* 0x0000000600007223 */ /* 0x000fca0000000003 */
[----:B------:R-:W-:Y:S01]  /*0240*/  FMNMX R0, RZ, R0, !PT ;  /* 0x00000000ff007209 */ /* 0x000fe20007800000 */
[----:B------:R-:W-:-:S04]  /*0250*/  FFMA R7, R2, 3, R7 ;  /* 0x4040000002077823 */ /* 0x000fc80000000007 */
[----:B------:R-:W-:-:S05]  /*0260*/  FMUL R0, R0, R7 ;  /* 0x0000000700007220 */ /* 0x000fca0000400000 */
[----:B------:R-:W-:-:S07]  /*0270*/  FMNMX3 R3, R0, 1, R3, PT ;  /* 0x3f80000000037876 */ /* 0x000fce0003800003 */
.L_x_23:
[----:B-----5:R-:W-:Y:S01]  /*0280*/  STG.E desc[UR4][R4.64], R3 ;  /* 0x0000000304007986 */ /* 0x020fe2000c101904 */
[----:B------:R-:W-:Y:S05]  /*0290*/  EXIT ;  /* 0x000000000000794d */ /* 0x000fea0003800000 */
.L_x_24:
        /* <DEDUP_REMOVED lines=14> */
.L_x_29:


//--------------------- .nv.shared.reserved.0     --------------------------
	.section	.nv.shared.reserved.0,"aw",@nobits
	.weak		__nv_reservedSMEM_offset_0_alias
	.size		__nv_reservedSMEM_offset_0_alias, 0, 64
	.other		__nv_reservedSMEM_offset_0_alias,@"STO_CUDA_RESERVED_SHARED STV_DEFAULT"
__nv_reservedSMEM_offset_0_alias:
	.zero		0
	.zero		64


//--------------------- .nv.shared._Z11d_transposePfS_ii --------------------------
	.section	.nv.shared._Z11d_transposePfS_ii,"aw",@nobits
	.sectionflags	@""
	.align	4
.nv.shared._Z11d_transposePfS_ii:
	.zero		5248


//--------------------- .nv.constant0._Z12SimpleKernelPfS_ii --------------------------
	.section	.nv.constant0._Z12SimpleKernelPfS_ii,"a",@progbits
	.sectionflags	@""
	.align	4
.nv.constant0._Z12SimpleKernelPfS_ii:
	.zero		920


//--------------------- .nv.constant0._Z19d_recursiveGaussianPfS_iif --------------------------
	.section	.nv.constant0._Z19d_recursiveGaussianPfS_iif,"a",@progbits
	.sectionflags	@""
	.align	4
.nv.constant0._Z19d_recursiveGaussianPfS_iif:
	.zero		924


//--------------------- .nv.constant0._Z11d_transposePfS_ii --------------------------
	.section	.nv.constant0._Z11d_transposePfS_ii,"a",@progbits
	.sectionflags	@""
	.align	4
.nv.constant0._Z11d_transposePfS_ii:
	.zero		920


//--------------------- .nv.constant0._Z13d_garbageCorePfiiff --------------------------
	.section	.nv.constant0._Z13d_garbageCorePfiiff,"a",@progbits
	.sectionflags	@""
	.align	4
.nv.constant0._Z13d_garbageCorePfiiff:
	.zero		920


//--------------------- SYMBOLS --------------------------

	.type		.nv.reservedSmem.offset0,@object
	.size		.nv.reservedSmem.offset0,0x4
	.type		.nv.reservedSmem.cap,@object
	.size		.nv.reservedSmem.cap,0x4
